//
// Generated by NVIDIA NVVM Compiler
//
// Compiler Build ID: CL-36424714
// Cuda compilation tools, release 13.0, V13.0.88
// Based on NVVM 20.0.0
//

.version 9.0
.target sm_100
.address_size 64

	// .globl	_Z22matrix_multiply_kernelPKfS0_Pfiii

.visible .entry _Z22matrix_multiply_kernelPKfS0_Pfiii(
	.param .u64 .ptr .align 1 _Z22matrix_multiply_kernelPKfS0_Pfiii_param_0,
	.param .u64 .ptr .align 1 _Z22matrix_multiply_kernelPKfS0_Pfiii_param_1,
	.param .u64 .ptr .align 1 _Z22matrix_multiply_kernelPKfS0_Pfiii_param_2,
	.param .u32 _Z22matrix_multiply_kernelPKfS0_Pfiii_param_3,
	.param .u32 _Z22matrix_multiply_kernelPKfS0_Pfiii_param_4,
	.param .u32 _Z22matrix_multiply_kernelPKfS0_Pfiii_param_5
)
{
	.reg .pred 	%p<13>;
	.reg .b32 	%r<41>;
	.reg .b32 	%f<68>;
	.reg .b64 	%rd<53>;

	ld.param.u64 	%rd7, [_Z22matrix_multiply_kernelPKfS0_Pfiii_param_0];
	ld.param.u64 	%rd8, [_Z22matrix_multiply_kernelPKfS0_Pfiii_param_1];
	ld.param.u64 	%rd6, [_Z22matrix_multiply_kernelPKfS0_Pfiii_param_2];
	ld.param.u32 	%r20, [_Z22matrix_multiply_kernelPKfS0_Pfiii_param_3];
	ld.param.u32 	%r18, [_Z22matrix_multiply_kernelPKfS0_Pfiii_param_4];
	ld.param.u32 	%r19, [_Z22matrix_multiply_kernelPKfS0_Pfiii_param_5];
	cvta.to.global.u64 	%rd1, %rd8;
	cvta.to.global.u64 	%rd2, %rd7;
	mov.u32 	%r21, %ctaid.y;
	mov.u32 	%r22, %ntid.y;
	mov.u32 	%r23, %tid.y;
	mad.lo.s32 	%r1, %r21, %r22, %r23;
	mov.u32 	%r24, %ctaid.x;
	mov.u32 	%r25, %ntid.x;
	mov.u32 	%r26, %tid.x;
	mad.lo.s32 	%r2, %r24, %r25, %r26;
	setp.ge.s32 	%p1, %r1, %r20;
	setp.ge.s32 	%p2, %r2, %r19;
	or.pred  	%p3, %p1, %p2;
	@%p3 bra 	$L__BB0_14;
	setp.lt.s32 	%p4, %r18, 1;
	mov.f32 	%f67, 0f00000000;
	@%p4 bra 	$L__BB0_13;
	mul.lo.s32 	%r3, %r18, %r1;
	and.b32  	%r4, %r18, 7;
	setp.lt.u32 	%p5, %r18, 8;
	mov.f32 	%f67, 0f00000000;
	mov.b32 	%r39, 0;
	@%p5 bra 	$L__BB0_5;
	and.b32  	%r39, %r18, 2147483640;
	neg.s32 	%r37, %r39;
	shl.b32 	%r7, %r19, 3;
	mul.wide.u32 	%rd9, %r3, 4;
	add.s64 	%rd10, %rd9, %rd2;
	add.s64 	%rd52, %rd10, 16;
	mov.f32 	%f67, 0f00000000;
	mul.wide.s32 	%rd13, %r19, 4;
	mov.u32 	%r36, %r2;
$L__BB0_4:
	.pragma "nounroll";
	ld.global.f32 	%f17, [%rd52+-16];
	mul.wide.s32 	%rd11, %r36, 4;
	add.s64 	%rd12, %rd1, %rd11;
	ld.global.f32 	%f18, [%rd12];
	fma.rn.f32 	%f19, %f17, %f18, %f67;
	ld.global.f32 	%f20, [%rd52+-12];
	add.s64 	%rd14, %rd12, %rd13;
	ld.global.f32 	%f21, [%rd14];
	fma.rn.f32 	%f22, %f20, %f21, %f19;
	ld.global.f32 	%f23, [%rd52+-8];
	add.s64 	%rd15, %rd14, %rd13;
	ld.global.f32 	%f24, [%rd15];
	fma.rn.f32 	%f25, %f23, %f24, %f22;
	ld.global.f32 	%f26, [%rd52+-4];
	add.s64 	%rd16, %rd15, %rd13;
	ld.global.f32 	%f27, [%rd16];
	fma.rn.f32 	%f28, %f26, %f27, %f25;
	ld.global.f32 	%f29, [%rd52];
	add.s64 	%rd17, %rd16, %rd13;
	ld.global.f32 	%f30, [%rd17];
	fma.rn.f32 	%f31, %f29, %f30, %f28;
	ld.global.f32 	%f32, [%rd52+4];
	add.s64 	%rd18, %rd17, %rd13;
	ld.global.f32 	%f33, [%rd18];
	fma.rn.f32 	%f34, %f32, %f33, %f31;
	ld.global.f32 	%f35, [%rd52+8];
	add.s64 	%rd19, %rd18, %rd13;
	ld.global.f32 	%f36, [%rd19];
	fma.rn.f32 	%f37, %f35, %f36, %f34;
	ld.global.f32 	%f38, [%rd52+12];
	add.s64 	%rd20, %rd19, %rd13;
	ld.global.f32 	%f39, [%rd20];
	fma.rn.f32 	%f67, %f38, %f39, %f37;
	add.s32 	%r37, %r37, 8;
	add.s32 	%r36, %r36, %r7;
	add.s64 	%rd52, %rd52, 32;
	setp.ne.s32 	%p6, %r37, 0;
	@%p6 bra 	$L__BB0_4;
$L__BB0_5:
	setp.eq.s32 	%p7, %r4, 0;
	@%p7 bra 	$L__BB0_13;
	and.b32  	%r13, %r18, 3;
	setp.lt.u32 	%p8, %r4, 4;
	@%p8 bra 	$L__BB0_8;
	add.s32 	%r28, %r39, %r3;
	mul.wide.u32 	%rd21, %r28, 4;
	add.s64 	%rd22, %rd2, %rd21;
	ld.global.f32 	%f41, [%rd22];
	mad.lo.s32 	%r29, %r39, %r19, %r2;
	mul.wide.s32 	%rd23, %r29, 4;
	add.s64 	%rd24, %rd1, %rd23;
	ld.global.f32 	%f42, [%rd24];
	fma.rn.f32 	%f43, %f41, %f42, %f67;
	cvt.u64.u32 	%rd25, %r3;
	cvt.u64.u32 	%rd26, %r39;
	add.s64 	%rd27, %rd26, %rd25;
	shl.b64 	%rd28, %rd27, 2;
	add.s64 	%rd29, %rd2, %rd28;
	ld.global.f32 	%f44, [%rd29+4];
	mul.wide.s32 	%rd30, %r19, 4;
	add.s64 	%rd31, %rd24, %rd30;
	ld.global.f32 	%f45, [%rd31];
	fma.rn.f32 	%f46, %f44, %f45, %f43;
	ld.global.f32 	%f47, [%rd29+8];
	add.s64 	%rd32, %rd31, %rd30;
	ld.global.f32 	%f48, [%rd32];
	fma.rn.f32 	%f49, %f47, %f48, %f46;
	ld.global.f32 	%f50, [%rd29+12];
	add.s64 	%rd33, %rd32, %rd30;
	ld.global.f32 	%f51, [%rd33];
	fma.rn.f32 	%f67, %f50, %f51, %f49;
	add.s32 	%r39, %r39, 4;
$L__BB0_8:
	setp.eq.s32 	%p9, %r13, 0;
	@%p9 bra 	$L__BB0_13;
	setp.eq.s32 	%p10, %r13, 1;
	@%p10 bra 	$L__BB0_11;
	add.s32 	%r30, %r39, %r3;
	mul.wide.u32 	%rd34, %r30, 4;
	add.s64 	%rd35, %rd2, %rd34;
	ld.global.f32 	%f53, [%rd35];
	mad.lo.s32 	%r31, %r39, %r19, %r2;
	mul.wide.s32 	%rd36, %r31, 4;
	add.s64 	%rd37, %rd1, %rd36;
	ld.global.f32 	%f54, [%rd37];
	fma.rn.f32 	%f55, %f53, %f54, %f67;
	cvt.u64.u32 	%rd38, %r3;
	cvt.u64.u32 	%rd39, %r39;
	add.s64 	%rd40, %rd39, %rd38;
	shl.b64 	%rd41, %rd40, 2;
	add.s64 	%rd42, %rd2, %rd41;
	ld.global.f32 	%f56, [%rd42+4];
	mul.wide.s32 	%rd43, %r19, 4;
	add.s64 	%rd44, %rd37, %rd43;
	ld.global.f32 	%f57, [%rd44];
	fma.rn.f32 	%f67, %f56, %f57, %f55;
	add.s32 	%r39, %r39, 2;
$L__BB0_11:
	and.b32  	%r32, %r18, 1;
	setp.eq.b32 	%p11, %r32, 1;
	not.pred 	%p12, %p11;
	@%p12 bra 	$L__BB0_13;
	add.s32 	%r33, %r39, %r3;
	mul.wide.u32 	%rd45, %r33, 4;
	add.s64 	%rd46, %rd2, %rd45;
	ld.global.f32 	%f58, [%rd46];
	mad.lo.s32 	%r34, %r39, %r19, %r2;
	mul.wide.s32 	%rd47, %r34, 4;
	add.s64 	%rd48, %rd1, %rd47;
	ld.global.f32 	%f59, [%rd48];
	fma.rn.f32 	%f67, %f58, %f59, %f67;
$L__BB0_13:
	mad.lo.s32 	%r35, %r19, %r1, %r2;
	cvta.to.global.u64 	%rd49, %rd6;
	mul.wide.s32 	%rd50, %r35, 4;
	add.s64 	%rd51, %rd49, %rd50;
	st.global.f32 	[%rd51], %f67;
$L__BB0_14:
	ret;

}
	// .globl	_Z39matrix_multiply_backward_weights_kernelPKfS0_Pfiii
.visible .entry _Z39matrix_multiply_backward_weights_kernelPKfS0_Pfiii(
	.param .u64 .ptr .align 1 _Z39matrix_multiply_backward_weights_kernelPKfS0_Pfiii_param_0,
	.param .u64 .ptr .align 1 _Z39matrix_multiply_backward_weights_kernelPKfS0_Pfiii_param_1,
	.param .u64 .ptr .align 1 _Z39matrix_multiply_backward_weights_kernelPKfS0_Pfiii_param_2,
	.param .u32 _Z39matrix_multiply_backward_weights_kernelPKfS0_Pfiii_param_3,
	.param .u32 _Z39matrix_multiply_backward_weights_kernelPKfS0_Pfiii_param_4,
	.param .u32 _Z39matrix_multiply_backward_weights_kernelPKfS0_Pfiii_param_5
)
{
	.reg .pred 	%p<13>;
	.reg .b32 	%r<46>;
	.reg .b32 	%f<68>;
	.reg .b64 	%rd<53>;

	ld.param.u64 	%rd4, [_Z39matrix_multiply_backward_weights_kernelPKfS0_Pfiii_param_0];
	ld.param.u64 	%rd5, [_Z39matrix_multiply_backward_weights_kernelPKfS0_Pfiii_param_1];
	ld.param.u64 	%rd3, [_Z39matrix_multiply_backward_weights_kernelPKfS0_Pfiii_param_2];
	ld.param.u32 	%r20, [_Z39matrix_multiply_backward_weights_kernelPKfS0_Pfiii_param_3];
	ld.param.u32 	%r21, [_Z39matrix_multiply_backward_weights_kernelPKfS0_Pfiii_param_4];
	ld.param.u32 	%r23, [_Z39matrix_multiply_backward_weights_kernelPKfS0_Pfiii_param_5];
	cvta.to.global.u64 	%rd1, %rd5;
	cvta.to.global.u64 	%rd2, %rd4;
	mov.u32 	%r24, %ctaid.x;
	mov.u32 	%r25, %ntid.x;
	mov.u32 	%r26, %tid.x;
	mad.lo.s32 	%r1, %r24, %r25, %r26;
	mov.u32 	%r27, %ctaid.y;
	mov.u32 	%r28, %ntid.y;
	mov.u32 	%r29, %tid.y;
	mad.lo.s32 	%r30, %r27, %r28, %r29;
	setp.ge.s32 	%p1, %r1, %r21;
	setp.ge.s32 	%p2, %r30, %r23;
	or.pred  	%p3, %p1, %p2;
	@%p3 bra 	$L__BB1_14;
	setp.lt.s32 	%p4, %r20, 1;
	mov.f32 	%f67, 0f00000000;
	@%p4 bra 	$L__BB1_13;
	and.b32  	%r3, %r20, 7;
	setp.lt.u32 	%p5, %r20, 8;
	mov.f32 	%f67, 0f00000000;
	mov.b32 	%r44, 0;
	@%p5 bra 	$L__BB1_5;
	and.b32  	%r44, %r20, 2147483640;
	neg.s32 	%r42, %r44;
	shl.b32 	%r6, %r23, 3;
	shl.b32 	%r7, %r21, 3;
	mov.f32 	%f67, 0f00000000;
	mul.wide.s32 	%rd10, %r21, 4;
	mul.wide.s32 	%rd12, %r23, 4;
	mov.u32 	%r40, %r1;
	mov.u32 	%r41, %r30;
$L__BB1_4:
	.pragma "nounroll";
	mul.wide.s32 	%rd6, %r40, 4;
	add.s64 	%rd7, %rd2, %rd6;
	ld.global.f32 	%f17, [%rd7];
	mul.wide.s32 	%rd8, %r41, 4;
	add.s64 	%rd9, %rd1, %rd8;
	ld.global.f32 	%f18, [%rd9];
	fma.rn.f32 	%f19, %f17, %f18, %f67;
	add.s64 	%rd11, %rd7, %rd10;
	ld.global.f32 	%f20, [%rd11];
	add.s64 	%rd13, %rd9, %rd12;
	ld.global.f32 	%f21, [%rd13];
	fma.rn.f32 	%f22, %f20, %f21, %f19;
	add.s64 	%rd14, %rd11, %rd10;
	ld.global.f32 	%f23, [%rd14];
	add.s64 	%rd15, %rd13, %rd12;
	ld.global.f32 	%f24, [%rd15];
	fma.rn.f32 	%f25, %f23, %f24, %f22;
	add.s64 	%rd16, %rd14, %rd10;
	ld.global.f32 	%f26, [%rd16];
	add.s64 	%rd17, %rd15, %rd12;
	ld.global.f32 	%f27, [%rd17];
	fma.rn.f32 	%f28, %f26, %f27, %f25;
	add.s64 	%rd18, %rd16, %rd10;
	ld.global.f32 	%f29, [%rd18];
	add.s64 	%rd19, %rd17, %rd12;
	ld.global.f32 	%f30, [%rd19];
	fma.rn.f32 	%f31, %f29, %f30, %f28;
	add.s64 	%rd20, %rd18, %rd10;
	ld.global.f32 	%f32, [%rd20];
	add.s64 	%rd21, %rd19, %rd12;
	ld.global.f32 	%f33, [%rd21];
	fma.rn.f32 	%f34, %f32, %f33, %f31;
	add.s64 	%rd22, %rd20, %rd10;
	ld.global.f32 	%f35, [%rd22];
	add.s64 	%rd23, %rd21, %rd12;
	ld.global.f32 	%f36, [%rd23];
	fma.rn.f32 	%f37, %f35, %f36, %f34;
	add.s64 	%rd24, %rd22, %rd10;
	ld.global.f32 	%f38, [%rd24];
	add.s64 	%rd25, %rd23, %rd12;
	ld.global.f32 	%f39, [%rd25];
	fma.rn.f32 	%f67, %f38, %f39, %f37;
	add.s32 	%r42, %r42, 8;
	add.s32 	%r41, %r41, %r6;
	add.s32 	%r40, %r40, %r7;
	setp.ne.s32 	%p6, %r42, 0;
	@%p6 bra 	$L__BB1_4;
$L__BB1_5:
	setp.eq.s32 	%p7, %r3, 0;
	@%p7 bra 	$L__BB1_13;
	and.b32  	%r15, %r20, 3;
	setp.lt.u32 	%p8, %r3, 4;
	@%p8 bra 	$L__BB1_8;
	mad.lo.s32 	%r32, %r44, %r21, %r1;
	mul.wide.s32 	%rd26, %r32, 4;
	add.s64 	%rd27, %rd2, %rd26;
	ld.global.f32 	%f41, [%rd27];
	mad.lo.s32 	%r33, %r44, %r23, %r30;
	mul.wide.s32 	%rd28, %r33, 4;
	add.s64 	%rd29, %rd1, %rd28;
	ld.global.f32 	%f42, [%rd29];
	fma.rn.f32 	%f43, %f41, %f42, %f67;
	mul.wide.s32 	%rd30, %r21, 4;
	add.s64 	%rd31, %rd27, %rd30;
	ld.global.f32 	%f44, [%rd31];
	mul.wide.s32 	%rd32, %r23, 4;
	add.s64 	%rd33, %rd29, %rd32;
	ld.global.f32 	%f45, [%rd33];
	fma.rn.f32 	%f46, %f44, %f45, %f43;
	add.s64 	%rd34, %rd31, %rd30;
	ld.global.f32 	%f47, [%rd34];
	add.s64 	%rd35, %rd33, %rd32;
	ld.global.f32 	%f48, [%rd35];
	fma.rn.f32 	%f49, %f47, %f48, %f46;
	add.s64 	%rd36, %rd34, %rd30;
	ld.global.f32 	%f50, [%rd36];
	add.s64 	%rd37, %rd35, %rd32;
	ld.global.f32 	%f51, [%rd37];
	fma.rn.f32 	%f67, %f50, %f51, %f49;
	add.s32 	%r44, %r44, 4;
$L__BB1_8:
	setp.eq.s32 	%p9, %r15, 0;
	@%p9 bra 	$L__BB1_13;
	setp.eq.s32 	%p10, %r15, 1;
	@%p10 bra 	$L__BB1_11;
	mad.lo.s32 	%r34, %r44, %r21, %r1;
	mul.wide.s32 	%rd38, %r34, 4;
	add.s64 	%rd39, %rd2, %rd38;
	ld.global.f32 	%f53, [%rd39];
	mad.lo.s32 	%r35, %r44, %r23, %r30;
	mul.wide.s32 	%rd40, %r35, 4;
	add.s64 	%rd41, %rd1, %rd40;
	ld.global.f32 	%f54, [%rd41];
	fma.rn.f32 	%f55, %f53, %f54, %f67;
	mul.wide.s32 	%rd42, %r21, 4;
	add.s64 	%rd43, %rd39, %rd42;
	ld.global.f32 	%f56, [%rd43];
	mul.wide.s32 	%rd44, %r23, 4;
	add.s64 	%rd45, %rd41, %rd44;
	ld.global.f32 	%f57, [%rd45];
	fma.rn.f32 	%f67, %f56, %f57, %f55;
	add.s32 	%r44, %r44, 2;
$L__BB1_11:
	and.b32  	%r36, %r20, 1;
	setp.eq.b32 	%p11, %r36, 1;
	not.pred 	%p12, %p11;
	@%p12 bra 	$L__BB1_13;
	mad.lo.s32 	%r37, %r44, %r21, %r1;
	mul.wide.s32 	%rd46, %r37, 4;
	add.s64 	%rd47, %rd2, %rd46;
	ld.global.f32 	%f58, [%rd47];
	mad.lo.s32 	%r38, %r44, %r23, %r30;
	mul.wide.s32 	%rd48, %r38, 4;
	add.s64 	%rd49, %rd1, %rd48;
	ld.global.f32 	%f59, [%rd49];
	fma.rn.f32 	%f67, %f58, %f59, %f67;
$L__BB1_13:
	mad.lo.s32 	%r39, %r23, %r1, %r30;
	cvta.to.global.u64 	%rd50, %rd3;
	mul.wide.s32 	%rd51, %r39, 4;
	add.s64 	%rd52, %rd50, %rd51;
	st.global.f32 	[%rd52], %f67;
$L__BB1_14:
	ret;

}
	// .globl	_Z38matrix_multiply_backward_inputs_kernelPKfS0_Pfiii
.visible .entry _Z38matrix_multiply_backward_inputs_kernelPKfS0_Pfiii(
	.param .u64 .ptr .align 1 _Z38matrix_multiply_backward_inputs_kernelPKfS0_Pfiii_param_0,
	.param .u64 .ptr .align 1 _Z38matrix_multiply_backward_inputs_kernelPKfS0_Pfiii_param_1,
	.param .u64 .ptr .align 1 _Z38matrix_multiply_backward_inputs_kernelPKfS0_Pfiii_param_2,
	.param .u32 _Z38matrix_multiply_backward_inputs_kernelPKfS0_Pfiii_param_3,
	.param .u32 _Z38matrix_multiply_backward_inputs_kernelPKfS0_Pfiii_param_4,
	.param .u32 _Z38matrix_multiply_backward_inputs_kernelPKfS0_Pfiii_param_5
)
{
	.reg .pred 	%p<13>;
	.reg .b32 	%r<50>;
	.reg .b32 	%f<112>;
	.reg .b64 	%rd<43>;

	ld.param.u64 	%rd11, [_Z38matrix_multiply_backward_inputs_kernelPKfS0_Pfiii_param_0];
	ld.param.u64 	%rd12, [_Z38matrix_multiply_backward_inputs_kernelPKfS0_Pfiii_param_1];
	ld.param.u64 	%rd10, [_Z38matrix_multiply_backward_inputs_kernelPKfS0_Pfiii_param_2];
	ld.param.u32 	%r27, [_Z38matrix_multiply_backward_inputs_kernelPKfS0_Pfiii_param_3];
	ld.param.u32 	%r28, [_Z38matrix_multiply_backward_inputs_kernelPKfS0_Pfiii_param_4];
	ld.param.u32 	%r26, [_Z38matrix_multiply_backward_inputs_kernelPKfS0_Pfiii_param_5];
	cvta.to.global.u64 	%rd1, %rd11;
	cvta.to.global.u64 	%rd2, %rd12;
	mov.u32 	%r29, %ctaid.x;
	mov.u32 	%r30, %ntid.x;
	mov.u32 	%r31, %tid.x;
	mad.lo.s32 	%r1, %r29, %r30, %r31;
	mov.u32 	%r32, %ctaid.y;
	mov.u32 	%r33, %ntid.y;
	mov.u32 	%r34, %tid.y;
	mad.lo.s32 	%r35, %r32, %r33, %r34;
	setp.ge.s32 	%p1, %r1, %r27;
	setp.ge.s32 	%p2, %r35, %r28;
	or.pred  	%p3, %p1, %p2;
	@%p3 bra 	$L__BB2_15;
	setp.lt.s32 	%p4, %r26, 1;
	mov.f32 	%f111, 0f00000000;
	@%p4 bra 	$L__BB2_14;
	mul.lo.s32 	%r3, %r26, %r1;
	mul.lo.s32 	%r4, %r26, %r35;
	and.b32  	%r5, %r26, 15;
	setp.lt.u32 	%p5, %r26, 16;
	mov.f32 	%f111, 0f00000000;
	mov.b32 	%r46, 0;
	@%p5 bra 	$L__BB2_5;
	and.b32  	%r46, %r26, 2147483632;
	neg.s32 	%r44, %r46;
	add.s64 	%rd3, %rd2, 32;
	mul.wide.u32 	%rd13, %r4, 4;
	add.s64 	%rd14, %rd13, %rd1;
	add.s64 	%rd41, %rd14, 32;
	mov.f32 	%f111, 0f00000000;
	mov.u32 	%r43, %r3;
$L__BB2_4:
	.pragma "nounroll";
	mul.wide.s32 	%rd15, %r43, 4;
	add.s64 	%rd16, %rd3, %rd15;
	ld.global.f32 	%f18, [%rd16+-32];
	ld.global.f32 	%f19, [%rd41+-32];
	fma.rn.f32 	%f20, %f18, %f19, %f111;
	ld.global.f32 	%f21, [%rd16+-28];
	ld.global.f32 	%f22, [%rd41+-28];
	fma.rn.f32 	%f23, %f21, %f22, %f20;
	ld.global.f32 	%f24, [%rd16+-24];
	ld.global.f32 	%f25, [%rd41+-24];
	fma.rn.f32 	%f26, %f24, %f25, %f23;
	ld.global.f32 	%f27, [%rd16+-20];
	ld.global.f32 	%f28, [%rd41+-20];
	fma.rn.f32 	%f29, %f27, %f28, %f26;
	ld.global.f32 	%f30, [%rd16+-16];
	ld.global.f32 	%f31, [%rd41+-16];
	fma.rn.f32 	%f32, %f30, %f31, %f29;
	ld.global.f32 	%f33, [%rd16+-12];
	ld.global.f32 	%f34, [%rd41+-12];
	fma.rn.f32 	%f35, %f33, %f34, %f32;
	ld.global.f32 	%f36, [%rd16+-8];
	ld.global.f32 	%f37, [%rd41+-8];
	fma.rn.f32 	%f38, %f36, %f37, %f35;
	ld.global.f32 	%f39, [%rd16+-4];
	ld.global.f32 	%f40, [%rd41+-4];
	fma.rn.f32 	%f41, %f39, %f40, %f38;
	ld.global.f32 	%f42, [%rd16];
	ld.global.f32 	%f43, [%rd41];
	fma.rn.f32 	%f44, %f42, %f43, %f41;
	ld.global.f32 	%f45, [%rd16+4];
	ld.global.f32 	%f46, [%rd41+4];
	fma.rn.f32 	%f47, %f45, %f46, %f44;
	ld.global.f32 	%f48, [%rd16+8];
	ld.global.f32 	%f49, [%rd41+8];
	fma.rn.f32 	%f50, %f48, %f49, %f47;
	ld.global.f32 	%f51, [%rd16+12];
	ld.global.f32 	%f52, [%rd41+12];
	fma.rn.f32 	%f53, %f51, %f52, %f50;
	ld.global.f32 	%f54, [%rd16+16];
	ld.global.f32 	%f55, [%rd41+16];
	fma.rn.f32 	%f56, %f54, %f55, %f53;
	ld.global.f32 	%f57, [%rd16+20];
	ld.global.f32 	%f58, [%rd41+20];
	fma.rn.f32 	%f59, %f57, %f58, %f56;
	ld.global.f32 	%f60, [%rd16+24];
	ld.global.f32 	%f61, [%rd41+24];
	fma.rn.f32 	%f62, %f60, %f61, %f59;
	ld.global.f32 	%f63, [%rd16+28];
	ld.global.f32 	%f64, [%rd41+28];
	fma.rn.f32 	%f111, %f63, %f64, %f62;
	add.s32 	%r44, %r44, 16;
	add.s32 	%r43, %r43, 16;
	add.s64 	%rd41, %rd41, 64;
	setp.ne.s32 	%p6, %r44, 0;
	@%p6 bra 	$L__BB2_4;
$L__BB2_5:
	setp.eq.s32 	%p7, %r5, 0;
	@%p7 bra 	$L__BB2_14;
	and.b32  	%r13, %r26, 7;
	setp.lt.u32 	%p8, %r5, 8;
	@%p8 bra 	$L__BB2_8;
	add.s32 	%r37, %r46, %r3;
	mul.wide.s32 	%rd17, %r37, 4;
	add.s64 	%rd18, %rd2, %rd17;
	ld.global.f32 	%f66, [%rd18];
	add.s32 	%r38, %r46, %r4;
	mul.wide.u32 	%rd19, %r38, 4;
	add.s64 	%rd20, %rd1, %rd19;
	ld.global.f32 	%f67, [%rd20];
	fma.rn.f32 	%f68, %f66, %f67, %f111;
	ld.global.f32 	%f69, [%rd18+4];
	cvt.u64.u32 	%rd21, %r4;
	cvt.u64.u32 	%rd22, %r46;
	add.s64 	%rd23, %rd22, %rd21;
	shl.b64 	%rd24, %rd23, 2;
	add.s64 	%rd25, %rd1, %rd24;
	ld.global.f32 	%f70, [%rd25+4];
	fma.rn.f32 	%f71, %f69, %f70, %f68;
	ld.global.f32 	%f72, [%rd18+8];
	ld.global.f32 	%f73, [%rd25+8];
	fma.rn.f32 	%f74, %f72, %f73, %f71;
	ld.global.f32 	%f75, [%rd18+12];
	ld.global.f32 	%f76, [%rd25+12];
	fma.rn.f32 	%f77, %f75, %f76, %f74;
	ld.global.f32 	%f78, [%rd18+16];
	ld.global.f32 	%f79, [%rd25+16];
	fma.rn.f32 	%f80, %f78, %f79, %f77;
	ld.global.f32 	%f81, [%rd18+20];
	ld.global.f32 	%f82, [%rd25+20];
	fma.rn.f32 	%f83, %f81, %f82, %f80;
	ld.global.f32 	%f84, [%rd18+24];
	ld.global.f32 	%f85, [%rd25+24];
	fma.rn.f32 	%f86, %f84, %f85, %f83;
	ld.global.f32 	%f87, [%rd18+28];
	ld.global.f32 	%f88, [%rd25+28];
	fma.rn.f32 	%f111, %f87, %f88, %f86;
	add.s32 	%r46, %r46, 8;
$L__BB2_8:
	setp.eq.s32 	%p9, %r13, 0;
	@%p9 bra 	$L__BB2_14;
	and.b32  	%r16, %r26, 3;
	setp.lt.u32 	%p10, %r13, 4;
	@%p10 bra 	$L__BB2_11;
	add.s32 	%r39, %r46, %r3;
	mul.wide.s32 	%rd26, %r39, 4;
	add.s64 	%rd27, %rd2, %rd26;
	ld.global.f32 	%f90, [%rd27];
	add.s32 	%r40, %r46, %r4;
	mul.wide.u32 	%rd28, %r40, 4;
	add.s64 	%rd29, %rd1, %rd28;
	ld.global.f32 	%f91, [%rd29];
	fma.rn.f32 	%f92, %f90, %f91, %f111;
	ld.global.f32 	%f93, [%rd27+4];
	cvt.u64.u32 	%rd30, %r4;
	cvt.u64.u32 	%rd31, %r46;
	add.s64 	%rd32, %rd31, %rd30;
	shl.b64 	%rd33, %rd32, 2;
	add.s64 	%rd34, %rd1, %rd33;
	ld.global.f32 	%f94, [%rd34+4];
	fma.rn.f32 	%f95, %f93, %f94, %f92;
	ld.global.f32 	%f96, [%rd27+8];
	ld.global.f32 	%f97, [%rd34+8];
	fma.rn.f32 	%f98, %f96, %f97, %f95;
	ld.global.f32 	%f99, [%rd27+12];
	ld.global.f32 	%f100, [%rd34+12];
	fma.rn.f32 	%f111, %f99, %f100, %f98;
	add.s32 	%r46, %r46, 4;
$L__BB2_11:
	setp.eq.s32 	%p11, %r16, 0;
	@%p11 bra 	$L__BB2_14;
	add.s32 	%r41, %r46, %r4;
	mul.wide.u32 	%rd35, %r41, 4;
	add.s64 	%rd42, %rd1, %rd35;
	add.s32 	%r49, %r46, %r3;
	neg.s32 	%r48, %r16;
$L__BB2_13:
	.pragma "nounroll";
	mul.wide.s32 	%rd36, %r49, 4;
	add.s64 	%rd37, %rd2, %rd36;
	ld.global.f32 	%f101, [%rd37];
	ld.global.f32 	%f102, [%rd42];
	fma.rn.f32 	%f111, %f101, %f102, %f111;
	add.s64 	%rd42, %rd42, 4;
	add.s32 	%r49, %r49, 1;
	add.s32 	%r48, %r48, 1;
	setp.ne.s32 	%p12, %r48, 0;
	@%p12 bra 	$L__BB2_13;
$L__BB2_14:
	mad.lo.s32 	%r42, %r28, %r1, %r35;
	cvta.to.global.u64 	%rd38, %rd10;
	mul.wide.s32 	%rd39, %r42, 4;
	add.s64 	%rd40, %rd38, %rd39;
	st.global.f32 	[%rd40], %f111;
$L__BB2_15:
	ret;

}
	// .globl	_Z19add_backward_kernelPKfPfS1_i
.visible .entry _Z19add_backward_kernelPKfPfS1_i(
	.param .u64 .ptr .align 1 _Z19add_backward_kernelPKfPfS1_i_param_0,
	.param .u64 .ptr .align 1 _Z19add_backward_kernelPKfPfS1_i_param_1,
	.param .u64 .ptr .align 1 _Z19add_backward_kernelPKfPfS1_i_param_2,
	.param .u32 _Z19add_backward_kernelPKfPfS1_i_param_3
)
{
	.reg .pred 	%p<2>;
	.reg .b32 	%r<6>;
	.reg .b32 	%f<2>;
	.reg .b64 	%rd<11>;

	ld.param.u64 	%rd1, [_Z19add_backward_kernelPKfPfS1_i_param_0];
	ld.param.u64 	%rd2, [_Z19add_backward_kernelPKfPfS1_i_param_1];
	ld.param.u64 	%rd3, [_Z19add_backward_kernelPKfPfS1_i_param_2];
	ld.param.u32 	%r2, [_Z19add_backward_kernelPKfPfS1_i_param_3];
	mov.u32 	%r3, %ctaid.x;
	mov.u32 	%r4, %ntid.x;
	mov.u32 	%r5, %tid.x;
	mad.lo.s32 	%r1, %r3, %r4, %r5;
	setp.ge.s32 	%p1, %r1, %r2;
	@%p1 bra 	$L__BB3_2;
	cvta.to.global.u64 	%rd4, %rd1;
	cvta.to.global.u64 	%rd5, %rd2;
	cvta.to.global.u64 	%rd6, %rd3;
	mul.wide.s32 	%rd7, %r1, 4;
	add.s64 	%rd8, %rd4, %rd7;
	ld.global.f32 	%f1, [%rd8];
	add.s64 	%rd9, %rd5, %rd7;
	st.global.f32 	[%rd9], %f1;
	add.s64 	%rd10, %rd6, %rd7;
	st.global.f32 	[%rd10], %f1;
$L__BB3_2:
	ret;

}
	// .globl	_Z20relu_backward_kernelPKfS0_Pfi
.visible .entry _Z20relu_backward_kernelPKfS0_Pfi(
	.param .u64 .ptr .align 1 _Z20relu_backward_kernelPKfS0_Pfi_param_0,
	.param .u64 .ptr .align 1 _Z20relu_backward_kernelPKfS0_Pfi_param_1,
	.param .u64 .ptr .align 1 _Z20relu_backward_kernelPKfS0_Pfi_param_2,
	.param .u32 _Z20relu_backward_kernelPKfS0_Pfi_param_3
)
{
	.reg .pred 	%p<3>;
	.reg .b32 	%r<6>;
	.reg .b32 	%f<6>;
	.reg .b64 	%rd<13>;

	ld.param.u64 	%rd1, [_Z20relu_backward_kernelPKfS0_Pfi_param_0];
	ld.param.u64 	%rd2, [_Z20relu_backward_kernelPKfS0_Pfi_param_1];
	ld.param.u64 	%rd3, [_Z20relu_backward_kernelPKfS0_Pfi_param_2];
	ld.param.u32 	%r2, [_Z20relu_backward_kernelPKfS0_Pfi_param_3];
	mov.u32 	%r3, %ctaid.x;
	mov.u32 	%r4, %ntid.x;
	mov.u32 	%r5, %tid.x;
	mad.lo.s32 	%r1, %r3, %r4, %r5;
	setp.ge.s32 	%p1, %r1, %r2;
	@%p1 bra 	$L__BB4_4;
	cvta.to.global.u64 	%rd4, %rd1;
	mul.wide.s32 	%rd5, %r1, 4;
	add.s64 	%rd6, %rd4, %rd5;
	ld.global.f32 	%f4, [%rd6];
	setp.leu.f32 	%p2, %f4, 0f00000000;
	mov.f32 	%f5, 0f00000000;
	@%p2 bra 	$L__BB4_3;
	cvta.to.global.u64 	%rd7, %rd2;
	add.s64 	%rd9, %rd7, %rd5;
	ld.global.f32 	%f5, [%rd9];
$L__BB4_3:
	cvta.to.global.u64 	%rd10, %rd3;
	add.s64 	%rd12, %rd10, %rd5;
	st.global.f32 	[%rd12], %f5;
$L__BB4_4:
	ret;

}
	// .globl	_Z23softmax_backward_kernelPKfS0_Pfi
.visible .entry _Z23softmax_backward_kernelPKfS0_Pfi(
	.param .u64 .ptr .align 1 _Z23softmax_backward_kernelPKfS0_Pfi_param_0,
	.param .u64 .ptr .align 1 _Z23softmax_backward_kernelPKfS0_Pfi_param_1,
	.param .u64 .ptr .align 1 _Z23softmax_backward_kernelPKfS0_Pfi_param_2,
	.param .u32 _Z23softmax_backward_kernelPKfS0_Pfi_param_3
)
{
	.reg .pred 	%p<11>;
	.reg .b32 	%r<27>;
	.reg .b32 	%f<116>;
	.reg .b64 	%rd<34>;

	ld.param.u64 	%rd16, [_Z23softmax_backward_kernelPKfS0_Pfi_param_0];
	ld.param.u64 	%rd17, [_Z23softmax_backward_kernelPKfS0_Pfi_param_1];
	ld.param.u64 	%rd15, [_Z23softmax_backward_kernelPKfS0_Pfi_param_2];
	ld.param.u32 	%r17, [_Z23softmax_backward_kernelPKfS0_Pfi_param_3];
	cvta.to.global.u64 	%rd1, %rd17;
	cvta.to.global.u64 	%rd2, %rd16;
	mov.u32 	%r18, %ctaid.x;
	mov.u32 	%r19, %ntid.x;
	mov.u32 	%r20, %tid.x;
	mad.lo.s32 	%r1, %r18, %r19, %r20;
	setp.ge.s32 	%p1, %r1, %r17;
	@%p1 bra 	$L__BB5_15;
	setp.lt.s32 	%p2, %r17, 1;
	mov.f32 	%f115, 0f00000000;
	@%p2 bra 	$L__BB5_14;
	and.b32  	%r2, %r17, 15;
	setp.lt.u32 	%p3, %r17, 16;
	mov.f32 	%f115, 0f00000000;
	mov.b32 	%r24, 0;
	@%p3 bra 	$L__BB5_5;
	and.b32  	%r24, %r17, 2147483632;
	neg.s32 	%r22, %r24;
	add.s64 	%rd31, %rd2, 32;
	add.s64 	%rd30, %rd1, 32;
	mov.f32 	%f115, 0f00000000;
$L__BB5_4:
	.pragma "nounroll";
	ld.global.f32 	%f18, [%rd31+-32];
	ld.global.f32 	%f19, [%rd30+-32];
	fma.rn.f32 	%f20, %f18, %f19, %f115;
	ld.global.f32 	%f21, [%rd31+-28];
	ld.global.f32 	%f22, [%rd30+-28];
	fma.rn.f32 	%f23, %f21, %f22, %f20;
	ld.global.f32 	%f24, [%rd31+-24];
	ld.global.f32 	%f25, [%rd30+-24];
	fma.rn.f32 	%f26, %f24, %f25, %f23;
	ld.global.f32 	%f27, [%rd31+-20];
	ld.global.f32 	%f28, [%rd30+-20];
	fma.rn.f32 	%f29, %f27, %f28, %f26;
	ld.global.f32 	%f30, [%rd31+-16];
	ld.global.f32 	%f31, [%rd30+-16];
	fma.rn.f32 	%f32, %f30, %f31, %f29;
	ld.global.f32 	%f33, [%rd31+-12];
	ld.global.f32 	%f34, [%rd30+-12];
	fma.rn.f32 	%f35, %f33, %f34, %f32;
	ld.global.f32 	%f36, [%rd31+-8];
	ld.global.f32 	%f37, [%rd30+-8];
	fma.rn.f32 	%f38, %f36, %f37, %f35;
	ld.global.f32 	%f39, [%rd31+-4];
	ld.global.f32 	%f40, [%rd30+-4];
	fma.rn.f32 	%f41, %f39, %f40, %f38;
	ld.global.f32 	%f42, [%rd31];
	ld.global.f32 	%f43, [%rd30];
	fma.rn.f32 	%f44, %f42, %f43, %f41;
	ld.global.f32 	%f45, [%rd31+4];
	ld.global.f32 	%f46, [%rd30+4];
	fma.rn.f32 	%f47, %f45, %f46, %f44;
	ld.global.f32 	%f48, [%rd31+8];
	ld.global.f32 	%f49, [%rd30+8];
	fma.rn.f32 	%f50, %f48, %f49, %f47;
	ld.global.f32 	%f51, [%rd31+12];
	ld.global.f32 	%f52, [%rd30+12];
	fma.rn.f32 	%f53, %f51, %f52, %f50;
	ld.global.f32 	%f54, [%rd31+16];
	ld.global.f32 	%f55, [%rd30+16];
	fma.rn.f32 	%f56, %f54, %f55, %f53;
	ld.global.f32 	%f57, [%rd31+20];
	ld.global.f32 	%f58, [%rd30+20];
	fma.rn.f32 	%f59, %f57, %f58, %f56;
	ld.global.f32 	%f60, [%rd31+24];
	ld.global.f32 	%f61, [%rd30+24];
	fma.rn.f32 	%f62, %f60, %f61, %f59;
	ld.global.f32 	%f63, [%rd31+28];
	ld.global.f32 	%f64, [%rd30+28];
	fma.rn.f32 	%f115, %f63, %f64, %f62;
	add.s32 	%r22, %r22, 16;
	add.s64 	%rd31, %rd31, 64;
	add.s64 	%rd30, %rd30, 64;
	setp.ne.s32 	%p4, %r22, 0;
	@%p4 bra 	$L__BB5_4;
$L__BB5_5:
	setp.eq.s32 	%p5, %r2, 0;
	@%p5 bra 	$L__BB5_14;
	and.b32  	%r8, %r17, 7;
	setp.lt.u32 	%p6, %r2, 8;
	@%p6 bra 	$L__BB5_8;
	mul.wide.u32 	%rd18, %r24, 4;
	add.s64 	%rd19, %rd2, %rd18;
	ld.global.f32 	%f66, [%rd19];
	add.s64 	%rd20, %rd1, %rd18;
	ld.global.f32 	%f67, [%rd20];
	fma.rn.f32 	%f68, %f66, %f67, %f115;
	ld.global.f32 	%f69, [%rd19+4];
	ld.global.f32 	%f70, [%rd20+4];
	fma.rn.f32 	%f71, %f69, %f70, %f68;
	ld.global.f32 	%f72, [%rd19+8];
	ld.global.f32 	%f73, [%rd20+8];
	fma.rn.f32 	%f74, %f72, %f73, %f71;
	ld.global.f32 	%f75, [%rd19+12];
	ld.global.f32 	%f76, [%rd20+12];
	fma.rn.f32 	%f77, %f75, %f76, %f74;
	ld.global.f32 	%f78, [%rd19+16];
	ld.global.f32 	%f79, [%rd20+16];
	fma.rn.f32 	%f80, %f78, %f79, %f77;
	ld.global.f32 	%f81, [%rd19+20];
	ld.global.f32 	%f82, [%rd20+20];
	fma.rn.f32 	%f83, %f81, %f82, %f80;
	ld.global.f32 	%f84, [%rd19+24];
	ld.global.f32 	%f85, [%rd20+24];
	fma.rn.f32 	%f86, %f84, %f85, %f83;
	ld.global.f32 	%f87, [%rd19+28];
	ld.global.f32 	%f88, [%rd20+28];
	fma.rn.f32 	%f115, %f87, %f88, %f86;
	add.s32 	%r24, %r24, 8;
$L__BB5_8:
	setp.eq.s32 	%p7, %r8, 0;
	@%p7 bra 	$L__BB5_14;
	and.b32  	%r11, %r17, 3;
	setp.lt.u32 	%p8, %r8, 4;
	@%p8 bra 	$L__BB5_11;
	mul.wide.u32 	%rd21, %r24, 4;
	add.s64 	%rd22, %rd2, %rd21;
	ld.global.f32 	%f90, [%rd22];
	add.s64 	%rd23, %rd1, %rd21;
	ld.global.f32 	%f91, [%rd23];
	fma.rn.f32 	%f92, %f90, %f91, %f115;
	ld.global.f32 	%f93, [%rd22+4];
	ld.global.f32 	%f94, [%rd23+4];
	fma.rn.f32 	%f95, %f93, %f94, %f92;
	ld.global.f32 	%f96, [%rd22+8];
	ld.global.f32 	%f97, [%rd23+8];
	fma.rn.f32 	%f98, %f96, %f97, %f95;
	ld.global.f32 	%f99, [%rd22+12];
	ld.global.f32 	%f100, [%rd23+12];
	fma.rn.f32 	%f115, %f99, %f100, %f98;
	add.s32 	%r24, %r24, 4;
$L__BB5_11:
	setp.eq.s32 	%p9, %r11, 0;
	@%p9 bra 	$L__BB5_14;
	mul.wide.u32 	%rd24, %r24, 4;
	add.s64 	%rd33, %rd1, %rd24;
	add.s64 	%rd32, %rd2, %rd24;
	neg.s32 	%r26, %r11;
$L__BB5_13:
	.pragma "nounroll";
	ld.global.f32 	%f101, [%rd32];
	ld.global.f32 	%f102, [%rd33];
	fma.rn.f32 	%f115, %f101, %f102, %f115;
	add.s64 	%rd33, %rd33, 4;
	add.s64 	%rd32, %rd32, 4;
	add.s32 	%r26, %r26, 1;
	setp.ne.s32 	%p10, %r26, 0;
	@%p10 bra 	$L__BB5_13;
$L__BB5_14:
	mul.wide.s32 	%rd25, %r1, 4;
	add.s64 	%rd26, %rd2, %rd25;
	ld.global.f32 	%f103, [%rd26];
	add.s64 	%rd27, %rd1, %rd25;
	ld.global.f32 	%f104, [%rd27];
	sub.f32 	%f105, %f104, %f115;
	mul.f32 	%f106, %f103, %f105;
	cvta.to.global.u64 	%rd28, %rd15;
	add.s64 	%rd29, %rd28, %rd25;
	st.global.f32 	[%rd29], %f106;
$L__BB5_15:
	ret;

}
	// .globl	_Z19bce_backward_kernelPKfS0_S0_Pfi
.visible .entry _Z19bce_backward_kernelPKfS0_S0_Pfi(
	.param .u64 .ptr .align 1 _Z19bce_backward_kernelPKfS0_S0_Pfi_param_0,
	.param .u64 .ptr .align 1 _Z19bce_backward_kernelPKfS0_S0_Pfi_param_1,
	.param .u64 .ptr .align 1 _Z19bce_backward_kernelPKfS0_S0_Pfi_param_2,
	.param .u64 .ptr .align 1 _Z19bce_backward_kernelPKfS0_S0_Pfi_param_3,
	.param .u32 _Z19bce_backward_kernelPKfS0_S0_Pfi_param_4
)
{
	.reg .pred 	%p<2>;
	.reg .b32 	%r<6>;
	.reg .b32 	%f<14>;
	.reg .b64 	%rd<14>;

	ld.param.u64 	%rd1, [_Z19bce_backward_kernelPKfS0_S0_Pfi_param_0];
	ld.param.u64 	%rd2, [_Z19bce_backward_kernelPKfS0_S0_Pfi_param_1];
	ld.param.u64 	%rd3, [_Z19bce_backward_kernelPKfS0_S0_Pfi_param_2];
	ld.param.u64 	%rd4, [_Z19bce_backward_kernelPKfS0_S0_Pfi_param_3];
	ld.param.u32 	%r2, [_Z19bce_backward_kernelPKfS0_S0_Pfi_param_4];
	mov.u32 	%r3, %ctaid.x;
	mov.u32 	%r4, %ntid.x;
	mov.u32 	%r5, %tid.x;
	mad.lo.s32 	%r1, %r3, %r4, %r5;
	setp.ge.s32 	%p1, %r1, %r2;
	@%p1 bra 	$L__BB6_2;
	cvta.to.global.u64 	%rd5, %rd1;
	cvta.to.global.u64 	%rd6, %rd2;
	cvta.to.global.u64 	%rd7, %rd3;
	cvta.to.global.u64 	%rd8, %rd4;
	mul.wide.s32 	%rd9, %r1, 4;
	add.s64 	%rd10, %rd5, %rd9;
	ld.global.f32 	%f1, [%rd10];
	add.s64 	%rd11, %rd6, %rd9;
	ld.global.f32 	%f2, [%rd11];
	add.f32 	%f3, %f2, 0f26901D7D;
	div.rn.f32 	%f4, %f1, %f3;
	mov.f32 	%f5, 0f3F800000;
	sub.f32 	%f6, %f5, %f1;
	sub.f32 	%f7, %f5, %f2;
	add.f32 	%f8, %f7, 0f26901D7D;
	div.rn.f32 	%f9, %f6, %f8;
	sub.f32 	%f10, %f4, %f9;
	neg.f32 	%f11, %f10;
	add.s64 	%rd12, %rd7, %rd9;
	ld.global.f32 	%f12, [%rd12];
	mul.f32 	%f13, %f12, %f11;
	add.s64 	%rd13, %rd8, %rd9;
	st.global.f32 	[%rd13], %f13;
$L__BB6_2:
	ret;

}
	// .globl	_Z29cross_entropy_backward_kernelPKfS0_S0_Pfii
.visible .entry _Z29cross_entropy_backward_kernelPKfS0_S0_Pfii(
	.param .u64 .ptr .align 1 _Z29cross_entropy_backward_kernelPKfS0_S0_Pfii_param_0,
	.param .u64 .ptr .align 1 _Z29cross_entropy_backward_kernelPKfS0_S0_Pfii_param_1,
	.param .u64 .ptr .align 1 _Z29cross_entropy_backward_kernelPKfS0_S0_Pfii_param_2,
	.param .u64 .ptr .align 1 _Z29cross_entropy_backward_kernelPKfS0_S0_Pfii_param_3,
	.param .u32 _Z29cross_entropy_backward_kernelPKfS0_S0_Pfii_param_4,
	.param .u32 _Z29cross_entropy_backward_kernelPKfS0_S0_Pfii_param_5
)
{
	.reg .pred 	%p<2>;
	.reg .b32 	%r<8>;
	.reg .b32 	%f<6>;
	.reg .b64 	%rd<15>;

	ld.param.u64 	%rd1, [_Z29cross_entropy_backward_kernelPKfS0_S0_Pfii_param_0];
	ld.param.u64 	%rd2, [_Z29cross_entropy_backward_kernelPKfS0_S0_Pfii_param_1];
	ld.param.u64 	%rd3, [_Z29cross_entropy_backward_kernelPKfS0_S0_Pfii_param_2];
	ld.param.u64 	%rd4, [_Z29cross_entropy_backward_kernelPKfS0_S0_Pfii_param_3];
	ld.param.u32 	%r3, [_Z29cross_entropy_backward_kernelPKfS0_S0_Pfii_param_4];
	ld.param.u32 	%r2, [_Z29cross_entropy_backward_kernelPKfS0_S0_Pfii_param_5];
	mov.u32 	%r4, %ctaid.x;
	mov.u32 	%r5, %ntid.x;
	mov.u32 	%r6, %tid.x;
	mad.lo.s32 	%r1, %r4, %r5, %r6;
	setp.ge.s32 	%p1, %r1, %r3;
	@%p1 bra 	$L__BB7_2;
	cvta.to.global.u64 	%rd5, %rd2;
	cvta.to.global.u64 	%rd6, %rd1;
	cvta.to.global.u64 	%rd7, %rd3;
	cvta.to.global.u64 	%rd8, %rd4;
	rem.s32 	%r7, %r1, %r2;
	mul.wide.s32 	%rd9, %r1, 4;
	add.s64 	%rd10, %rd5, %rd9;
	ld.global.f32 	%f1, [%rd10];
	add.s64 	%rd11, %rd6, %rd9;
	ld.global.f32 	%f2, [%rd11];
	sub.f32 	%f3, %f1, %f2;
	mul.wide.s32 	%rd12, %r7, 4;
	add.s64 	%rd13, %rd7, %rd12;
	ld.global.f32 	%f4, [%rd13];
	mul.f32 	%f5, %f3, %f4;
	add.s64 	%rd14, %rd8, %rd9;
	st.global.f32 	[%rd14], %f5;
$L__BB7_2:
	ret;

}
	// .globl	_Z21conv2d_forward_kernelPKfS0_S0_Pfmmmmmmmmmm
.visible .entry _Z21conv2d_forward_kernelPKfS0_S0_Pfmmmmmmmmmm(
	.param .u64 .ptr .align 1 _Z21conv2d_forward_kernelPKfS0_S0_Pfmmmmmmmmmm_param_0,
	.param .u64 .ptr .align 1 _Z21conv2d_forward_kernelPKfS0_S0_Pfmmmmmmmmmm_param_1,
	.param .u64 .ptr .align 1 _Z21conv2d_forward_kernelPKfS0_S0_Pfmmmmmmmmmm_param_2,
	.param .u64 .ptr .align 1 _Z21conv2d_forward_kernelPKfS0_S0_Pfmmmmmmmmmm_param_3,
	.param .u64 _Z21conv2d_forward_kernelPKfS0_S0_Pfmmmmmmmmmm_param_4,
	.param .u64 _Z21conv2d_forward_kernelPKfS0_S0_Pfmmmmmmmmmm_param_5,
	.param .u64 _Z21conv2d_forward_kernelPKfS0_S0_Pfmmmmmmmmmm_param_6,
	.param .u64 _Z21conv2d_forward_kernelPKfS0_S0_Pfmmmmmmmmmm_param_7,
	.param .u64 _Z21conv2d_forward_kernelPKfS0_S0_Pfmmmmmmmmmm_param_8,
	.param .u64 _Z21conv2d_forward_kernelPKfS0_S0_Pfmmmmmmmmmm_param_9,
	.param .u64 _Z21conv2d_forward_kernelPKfS0_S0_Pfmmmmmmmmmm_param_10,
	.param .u64 _Z21conv2d_forward_kernelPKfS0_S0_Pfmmmmmmmmmm_param_11,
	.param .u64 _Z21conv2d_forward_kernelPKfS0_S0_Pfmmmmmmmmmm_param_12,
	.param .u64 _Z21conv2d_forward_kernelPKfS0_S0_Pfmmmmmmmmmm_param_13
)
{
	.reg .pred 	%p<53>;
	.reg .b32 	%r<36>;
	.reg .b32 	%f<60>;
	.reg .b64 	%rd<135>;

	ld.param.u64 	%rd55, [_Z21conv2d_forward_kernelPKfS0_S0_Pfmmmmmmmmmm_param_0];
	ld.param.u64 	%rd56, [_Z21conv2d_forward_kernelPKfS0_S0_Pfmmmmmmmmmm_param_1];
	ld.param.u64 	%rd46, [_Z21conv2d_forward_kernelPKfS0_S0_Pfmmmmmmmmmm_param_5];
	ld.param.u64 	%rd47, [_Z21conv2d_forward_kernelPKfS0_S0_Pfmmmmmmmmmm_param_6];
	ld.param.u64 	%rd48, [_Z21conv2d_forward_kernelPKfS0_S0_Pfmmmmmmmmmm_param_7];
	ld.param.u64 	%rd49, [_Z21conv2d_forward_kernelPKfS0_S0_Pfmmmmmmmmmm_param_8];
	ld.param.u64 	%rd50, [_Z21conv2d_forward_kernelPKfS0_S0_Pfmmmmmmmmmm_param_9];
	ld.param.u64 	%rd51, [_Z21conv2d_forward_kernelPKfS0_S0_Pfmmmmmmmmmm_param_10];
	ld.param.u64 	%rd52, [_Z21conv2d_forward_kernelPKfS0_S0_Pfmmmmmmmmmm_param_11];
	ld.param.u64 	%rd53, [_Z21conv2d_forward_kernelPKfS0_S0_Pfmmmmmmmmmm_param_12];
	ld.param.u64 	%rd54, [_Z21conv2d_forward_kernelPKfS0_S0_Pfmmmmmmmmmm_param_13];
	cvta.to.global.u64 	%rd1, %rd56;
	cvta.to.global.u64 	%rd2, %rd55;
	mov.u32 	%r13, %ctaid.x;
	cvt.u64.u32 	%rd3, %r13;
	mov.u32 	%r14, %ctaid.y;
	cvt.u64.u32 	%rd4, %r14;
	mov.u32 	%r15, %tid.x;
	cvt.u64.u32 	%rd5, %r15;
	and.b64  	%rd57, %rd54, -4294967296;
	setp.ne.s64 	%p2, %rd57, 0;
	@%p2 bra 	$L__BB8_2;
	cvt.u32.u64 	%r16, %rd54;
	cvt.u32.u64 	%r17, %rd5;
	div.u32 	%r18, %r17, %r16;
	mul.lo.s32 	%r19, %r18, %r16;
	sub.s32 	%r20, %r17, %r19;
	cvt.u64.u32 	%rd126, %r18;
	cvt.u64.u32 	%rd127, %r20;
	bra.uni 	$L__BB8_3;
$L__BB8_2:
	div.u64 	%rd126, %rd5, %rd54;
	mul.lo.s64 	%rd58, %rd126, %rd54;
	sub.s64 	%rd127, %rd5, %rd58;
$L__BB8_3:
	setp.ge.u64 	%p3, %rd126, %rd53;
	mov.f32 	%f48, 0f00000000;
	@%p3 bra 	$L__BB8_32;
	setp.eq.s64 	%p4, %rd46, 0;
	@%p4 bra 	$L__BB8_31;
	setp.eq.s64 	%p5, %rd50, 0;
	cvt.u32.u64 	%r1, %rd52;
	mul.lo.s64 	%rd12, %rd127, %rd51;
	cvt.u32.u64 	%r2, %rd49;
	@%p5 bra 	$L__BB8_31;
	and.b64  	%rd13, %rd50, 3;
	and.b64  	%rd14, %rd50, -4;
	and.b64  	%rd15, %rd50, 1;
	shl.b64 	%rd16, %rd47, 2;
	shl.b64 	%rd17, %rd47, 4;
	mul.lo.s64 	%rd60, %rd50, %rd47;
	shl.b64 	%rd18, %rd60, 2;
	mul.lo.s64 	%rd19, %rd46, %rd3;
	cvt.u32.u64 	%r3, %rd48;
	mul.lo.s64 	%rd20, %rd126, %rd51;
	mov.f32 	%f48, 0f00000000;
	mov.b64 	%rd128, 0;
	cvt.u32.u64 	%r21, %rd20;
	cvt.u32.u64 	%r33, %rd12;
$L__BB8_7:
	add.s64 	%rd62, %rd128, %rd19;
	mul.lo.s64 	%rd22, %rd62, %rd48;
	mul.lo.s64 	%rd23, %rd128, %rd50;
	mov.b64 	%rd129, 0;
$L__BB8_8:
	setp.lt.u64 	%p6, %rd50, 4;
	cvt.u32.u64 	%r22, %rd129;
	add.s32 	%r23, %r22, %r21;
	sub.s32 	%r24, %r23, %r1;
	setp.gt.s32 	%p7, %r24, -1;
	setp.lt.s32 	%p8, %r24, %r3;
	and.pred  	%p1, %p7, %p8;
	cvt.u64.u32 	%rd64, %r24;
	add.s64 	%rd65, %rd22, %rd64;
	mul.lo.s64 	%rd25, %rd65, %rd49;
	add.s64 	%rd26, %rd129, %rd23;
	mul.lo.s64 	%rd27, %rd26, %rd50;
	mov.b64 	%rd134, 0;
	@%p6 bra 	$L__BB8_19;
	shl.b64 	%rd130, %rd4, 2;
	add.s64 	%rd67, %rd27, 3;
	mad.lo.s64 	%rd29, %rd16, %rd67, %rd1;
	add.s64 	%rd68, %rd27, 2;
	mad.lo.s64 	%rd30, %rd16, %rd68, %rd1;
	mad.lo.s64 	%rd69, %rd16, %rd27, %rd16;
	add.s64 	%rd31, %rd1, %rd69;
	mad.lo.s64 	%rd32, %rd18, %rd26, %rd1;
	mov.b64 	%rd132, 0;
	mov.u64 	%rd131, %rd14;
$L__BB8_10:
	.pragma "nounroll";
	cvt.u32.u64 	%r26, %rd132;
	add.s32 	%r4, %r26, %r33;
	sub.s32 	%r5, %r4, %r1;
	setp.gt.s32 	%p9, %r5, -1;
	setp.lt.s32 	%p10, %r5, %r2;
	and.pred  	%p11, %p9, %p10;
	and.pred  	%p13, %p1, %p11;
	not.pred 	%p14, %p13;
	@%p14 bra 	$L__BB8_12;
	cvt.u64.u32 	%rd70, %r5;
	add.s64 	%rd71, %rd25, %rd70;
	shl.b64 	%rd72, %rd71, 2;
	add.s64 	%rd73, %rd2, %rd72;
	ld.global.f32 	%f27, [%rd73];
	add.s64 	%rd74, %rd32, %rd130;
	ld.global.f32 	%f28, [%rd74];
	fma.rn.f32 	%f48, %f27, %f28, %f48;
$L__BB8_12:
	add.s32 	%r6, %r5, 1;
	setp.gt.s32 	%p15, %r6, -1;
	setp.lt.s32 	%p16, %r6, %r2;
	and.pred  	%p17, %p15, %p16;
	and.pred  	%p18, %p1, %p17;
	not.pred 	%p19, %p18;
	@%p19 bra 	$L__BB8_14;
	cvt.u64.u32 	%rd75, %r6;
	add.s64 	%rd76, %rd25, %rd75;
	shl.b64 	%rd77, %rd76, 2;
	add.s64 	%rd78, %rd2, %rd77;
	ld.global.f32 	%f29, [%rd78];
	add.s64 	%rd79, %rd31, %rd130;
	ld.global.f32 	%f30, [%rd79];
	fma.rn.f32 	%f48, %f29, %f30, %f48;
$L__BB8_14:
	add.s32 	%r7, %r5, 2;
	setp.gt.s32 	%p20, %r7, -1;
	setp.lt.s32 	%p21, %r7, %r2;
	and.pred  	%p22, %p20, %p21;
	and.pred  	%p23, %p1, %p22;
	not.pred 	%p24, %p23;
	@%p24 bra 	$L__BB8_16;
	cvt.u64.u32 	%rd80, %r7;
	add.s64 	%rd81, %rd25, %rd80;
	shl.b64 	%rd82, %rd81, 2;
	add.s64 	%rd83, %rd2, %rd82;
	ld.global.f32 	%f31, [%rd83];
	add.s64 	%rd84, %rd30, %rd130;
	ld.global.f32 	%f32, [%rd84];
	fma.rn.f32 	%f48, %f31, %f32, %f48;
$L__BB8_16:
	add.s32 	%r8, %r5, 3;
	setp.gt.s32 	%p25, %r8, -1;
	setp.lt.s32 	%p26, %r8, %r2;
	and.pred  	%p27, %p25, %p26;
	and.pred  	%p28, %p1, %p27;
	not.pred 	%p29, %p28;
	@%p29 bra 	$L__BB8_18;
	cvt.u64.u32 	%rd85, %r8;
	add.s64 	%rd86, %rd25, %rd85;
	shl.b64 	%rd87, %rd86, 2;
	add.s64 	%rd88, %rd2, %rd87;
	ld.global.f32 	%f33, [%rd88];
	add.s64 	%rd89, %rd29, %rd130;
	ld.global.f32 	%f34, [%rd89];
	fma.rn.f32 	%f48, %f33, %f34, %f48;
$L__BB8_18:
	add.s64 	%rd132, %rd132, 4;
	add.s64 	%rd131, %rd131, -4;
	add.s64 	%rd130, %rd130, %rd17;
	setp.ne.s64 	%p30, %rd131, 0;
	mov.u64 	%rd134, %rd14;
	@%p30 bra 	$L__BB8_10;
$L__BB8_19:
	setp.eq.s64 	%p31, %rd13, 0;
	@%p31 bra 	$L__BB8_29;
	setp.eq.s64 	%p32, %rd13, 1;
	@%p32 bra 	$L__BB8_26;
	cvt.u32.u64 	%r31, %rd134;
	add.s32 	%r9, %r31, %r33;
	sub.s32 	%r10, %r9, %r1;
	setp.gt.s32 	%p33, %r10, -1;
	setp.lt.s32 	%p34, %r10, %r2;
	and.pred  	%p35, %p33, %p34;
	and.pred  	%p37, %p1, %p35;
	not.pred 	%p38, %p37;
	@%p38 bra 	$L__BB8_23;
	cvt.u64.u32 	%rd90, %r10;
	add.s64 	%rd91, %rd25, %rd90;
	add.s64 	%rd92, %rd134, %rd27;
	mad.lo.s64 	%rd93, %rd92, %rd47, %rd4;
	shl.b64 	%rd94, %rd91, 2;
	add.s64 	%rd95, %rd2, %rd94;
	ld.global.f32 	%f36, [%rd95];
	shl.b64 	%rd96, %rd93, 2;
	add.s64 	%rd97, %rd1, %rd96;
	ld.global.f32 	%f37, [%rd97];
	fma.rn.f32 	%f48, %f36, %f37, %f48;
$L__BB8_23:
	add.s32 	%r11, %r10, 1;
	setp.gt.s32 	%p39, %r11, -1;
	setp.lt.s32 	%p40, %r11, %r2;
	and.pred  	%p41, %p39, %p40;
	and.pred  	%p42, %p1, %p41;
	not.pred 	%p43, %p42;
	@%p43 bra 	$L__BB8_25;
	add.s64 	%rd98, %rd134, %rd27;
	cvt.u64.u32 	%rd99, %r11;
	add.s64 	%rd100, %rd25, %rd99;
	mad.lo.s64 	%rd101, %rd47, %rd98, %rd47;
	add.s64 	%rd102, %rd101, %rd4;
	shl.b64 	%rd103, %rd100, 2;
	add.s64 	%rd104, %rd2, %rd103;
	ld.global.f32 	%f38, [%rd104];
	shl.b64 	%rd105, %rd102, 2;
	add.s64 	%rd106, %rd1, %rd105;
	ld.global.f32 	%f39, [%rd106];
	fma.rn.f32 	%f48, %f38, %f39, %f48;
$L__BB8_25:
	add.s64 	%rd134, %rd134, 2;
$L__BB8_26:
	setp.eq.s64 	%p44, %rd15, 0;
	@%p44 bra 	$L__BB8_29;
	cvt.u32.u64 	%r34, %rd134;
	add.s32 	%r35, %r34, %r33;
	sub.s32 	%r12, %r35, %r1;
	setp.gt.s32 	%p45, %r12, -1;
	setp.lt.s32 	%p46, %r12, %r2;
	and.pred  	%p47, %p45, %p46;
	and.pred  	%p49, %p1, %p47;
	not.pred 	%p50, %p49;
	@%p50 bra 	$L__BB8_29;
	cvt.u64.u32 	%rd107, %r12;
	add.s64 	%rd108, %rd25, %rd107;
	add.s64 	%rd109, %rd134, %rd27;
	mad.lo.s64 	%rd110, %rd109, %rd47, %rd4;
	shl.b64 	%rd111, %rd108, 2;
	add.s64 	%rd112, %rd2, %rd111;
	ld.global.f32 	%f40, [%rd112];
	shl.b64 	%rd113, %rd110, 2;
	add.s64 	%rd114, %rd1, %rd113;
	ld.global.f32 	%f41, [%rd114];
	fma.rn.f32 	%f48, %f40, %f41, %f48;
$L__BB8_29:
	add.s64 	%rd129, %rd129, 1;
	setp.ne.s64 	%p51, %rd129, %rd50;
	@%p51 bra 	$L__BB8_8;
	add.s64 	%rd128, %rd128, 1;
	setp.ne.s64 	%p52, %rd128, %rd46;
	@%p52 bra 	$L__BB8_7;
$L__BB8_31:
	ld.param.u64 	%rd125, [_Z21conv2d_forward_kernelPKfS0_S0_Pfmmmmmmmmmm_param_3];
	ld.param.u64 	%rd124, [_Z21conv2d_forward_kernelPKfS0_S0_Pfmmmmmmmmmm_param_2];
	cvta.to.global.u64 	%rd115, %rd124;
	shl.b64 	%rd116, %rd4, 2;
	add.s64 	%rd117, %rd115, %rd116;
	ld.global.f32 	%f42, [%rd117];
	add.f32 	%f43, %f48, %f42;
	mad.lo.s64 	%rd118, %rd47, %rd3, %rd4;
	mad.lo.s64 	%rd119, %rd118, %rd53, %rd126;
	mad.lo.s64 	%rd120, %rd119, %rd54, %rd127;
	cvta.to.global.u64 	%rd121, %rd125;
	shl.b64 	%rd122, %rd120, 2;
	add.s64 	%rd123, %rd121, %rd122;
	st.global.f32 	[%rd123], %f43;
$L__BB8_32:
	ret;

}
	// .globl	_Z22conv2d_backward_kernelPKfS0_PfS1_S1_mmmmmmmm
.visible .entry _Z22conv2d_backward_kernelPKfS0_PfS1_S1_mmmmmmmm(
	.param .u64 .ptr .align 1 _Z22conv2d_backward_kernelPKfS0_PfS1_S1_mmmmmmmm_param_0,
	.param .u64 .ptr .align 1 _Z22conv2d_backward_kernelPKfS0_PfS1_S1_mmmmmmmm_param_1,
	.param .u64 .ptr .align 1 _Z22conv2d_backward_kernelPKfS0_PfS1_S1_mmmmmmmm_param_2,
	.param .u64 .ptr .align 1 _Z22conv2d_backward_kernelPKfS0_PfS1_S1_mmmmmmmm_param_3,
	.param .u64 .ptr .align 1 _Z22conv2d_backward_kernelPKfS0_PfS1_S1_mmmmmmmm_param_4,
	.param .u64 _Z22conv2d_backward_kernelPKfS0_PfS1_S1_mmmmmmmm_param_5,
	.param .u64 _Z22conv2d_backward_kernelPKfS0_PfS1_S1_mmmmmmmm_param_6,
	.param .u64 _Z22conv2d_backward_kernelPKfS0_PfS1_S1_mmmmmmmm_param_7,
	.param .u64 _Z22conv2d_backward_kernelPKfS0_PfS1_S1_mmmmmmmm_param_8,
	.param .u64 _Z22conv2d_backward_kernelPKfS0_PfS1_S1_mmmmmmmm_param_9,
	.param .u64 _Z22conv2d_backward_kernelPKfS0_PfS1_S1_mmmmmmmm_param_10,
	.param .u64 _Z22conv2d_backward_kernelPKfS0_PfS1_S1_mmmmmmmm_param_11,
	.param .u64 _Z22conv2d_backward_kernelPKfS0_PfS1_S1_mmmmmmmm_param_12
)
{
	.reg .pred 	%p<55>;
	.reg .b32 	%r<25>;
	.reg .b32 	%f<45>;
	.reg .b64 	%rd<180>;

	ld.param.u64 	%rd41, [_Z22conv2d_backward_kernelPKfS0_PfS1_S1_mmmmmmmm_param_0];
	ld.param.u64 	%rd51, [_Z22conv2d_backward_kernelPKfS0_PfS1_S1_mmmmmmmm_param_1];
	ld.param.u64 	%rd52, [_Z22conv2d_backward_kernelPKfS0_PfS1_S1_mmmmmmmm_param_2];
	ld.param.u64 	%rd42, [_Z22conv2d_backward_kernelPKfS0_PfS1_S1_mmmmmmmm_param_3];
	ld.param.u64 	%rd53, [_Z22conv2d_backward_kernelPKfS0_PfS1_S1_mmmmmmmm_param_4];
	ld.param.u64 	%rd43, [_Z22conv2d_backward_kernelPKfS0_PfS1_S1_mmmmmmmm_param_5];
	ld.param.u64 	%rd45, [_Z22conv2d_backward_kernelPKfS0_PfS1_S1_mmmmmmmm_param_7];
	ld.param.u64 	%rd46, [_Z22conv2d_backward_kernelPKfS0_PfS1_S1_mmmmmmmm_param_8];
	ld.param.u64 	%rd47, [_Z22conv2d_backward_kernelPKfS0_PfS1_S1_mmmmmmmm_param_9];
	ld.param.u64 	%rd48, [_Z22conv2d_backward_kernelPKfS0_PfS1_S1_mmmmmmmm_param_10];
	ld.param.u64 	%rd49, [_Z22conv2d_backward_kernelPKfS0_PfS1_S1_mmmmmmmm_param_11];
	ld.param.u64 	%rd50, [_Z22conv2d_backward_kernelPKfS0_PfS1_S1_mmmmmmmm_param_12];
	cvta.to.global.u64 	%rd1, %rd53;
	cvta.to.global.u64 	%rd2, %rd52;
	cvta.to.global.u64 	%rd3, %rd51;
	shl.b64 	%rd4, %rd50, 1;
	sub.s64 	%rd54, %rd46, %rd48;
	add.s64 	%rd5, %rd54, %rd4;
	or.b64  	%rd55, %rd5, %rd49;
	and.b64  	%rd56, %rd55, -4294967296;
	setp.ne.s64 	%p1, %rd56, 0;
	@%p1 bra 	$L__BB9_2;
	cvt.u32.u64 	%r4, %rd49;
	cvt.u32.u64 	%r5, %rd5;
	div.u32 	%r6, %r5, %r4;
	cvt.u64.u32 	%rd173, %r6;
	bra.uni 	$L__BB9_3;
$L__BB9_2:
	div.u64 	%rd173, %rd5, %rd49;
$L__BB9_3:
	add.s64 	%rd9, %rd173, 1;
	sub.s64 	%rd57, %rd47, %rd48;
	add.s64 	%rd10, %rd57, %rd4;
	or.b64  	%rd58, %rd10, %rd49;
	and.b64  	%rd59, %rd58, -4294967296;
	setp.ne.s64 	%p2, %rd59, 0;
	@%p2 bra 	$L__BB9_5;
	cvt.u32.u64 	%r7, %rd49;
	cvt.u32.u64 	%r8, %rd10;
	div.u32 	%r9, %r8, %r7;
	cvt.u64.u32 	%rd174, %r9;
	bra.uni 	$L__BB9_6;
$L__BB9_5:
	div.u64 	%rd174, %rd10, %rd49;
$L__BB9_6:
	add.s64 	%rd14, %rd174, 1;
	mov.u32 	%r10, %ctaid.x;
	cvt.u64.u32 	%rd15, %r10;
	mov.u32 	%r11, %ctaid.y;
	cvt.u64.u32 	%rd16, %r11;
	mov.u32 	%r13, %ctaid.z;
	cvt.u64.u32 	%rd17, %r13;
	mov.u32 	%r15, %tid.x;
	cvt.u64.u32 	%rd18, %r15;
	setp.le.u64 	%p3, %rd43, %rd15;
	setp.le.u64 	%p4, %rd45, %rd16;
	or.pred  	%p5, %p3, %p4;
	setp.le.u64 	%p6, %rd9, %rd17;
	or.pred  	%p7, %p5, %p6;
	setp.le.u64 	%p8, %rd14, %rd18;
	or.pred  	%p9, %p7, %p8;
	@%p9 bra 	$L__BB9_34;
	ld.param.u64 	%rd170, [_Z22conv2d_backward_kernelPKfS0_PfS1_S1_mmmmmmmm_param_6];
	cvta.to.global.u64 	%rd60, %rd41;
	cvta.to.global.u64 	%rd61, %rd42;
	mad.lo.s64 	%rd62, %rd45, %rd15, %rd16;
	mad.lo.s64 	%rd63, %rd62, %rd9, %rd17;
	mad.lo.s64 	%rd64, %rd63, %rd14, %rd18;
	shl.b64 	%rd65, %rd64, 2;
	add.s64 	%rd66, %rd60, %rd65;
	ld.global.f32 	%f1, [%rd66];
	shl.b64 	%rd67, %rd16, 2;
	add.s64 	%rd68, %rd61, %rd67;
	atom.global.add.f32 	%f2, [%rd68], %f1;
	setp.eq.s64 	%p10, %rd170, 0;
	@%p10 bra 	$L__BB9_34;
	setp.eq.s64 	%p11, %rd48, 0;
	mul.lo.s64 	%rd69, %rd49, %rd17;
	sub.s64 	%rd19, %rd69, %rd50;
	mul.lo.s64 	%rd70, %rd49, %rd18;
	sub.s64 	%rd20, %rd70, %rd50;
	cvt.u32.u64 	%r1, %rd46;
	cvt.u32.u64 	%r2, %rd47;
	@%p11 bra 	$L__BB9_34;
	and.b64  	%rd21, %rd48, -4;
	mov.b64 	%rd175, 0;
$L__BB9_10:
	mov.b64 	%rd176, 0;
$L__BB9_11:
	ld.param.u64 	%rd171, [_Z22conv2d_backward_kernelPKfS0_PfS1_S1_mmmmmmmm_param_6];
	setp.lt.u64 	%p12, %rd48, 4;
	add.s64 	%rd24, %rd19, %rd176;
	cvt.u32.u64 	%r3, %rd24;
	mad.lo.s64 	%rd74, %rd175, %rd48, %rd176;
	mul.lo.s64 	%rd25, %rd74, %rd48;
	cvt.s64.s32 	%rd75, %rd24;
	cvt.u64.u32 	%rd76, %r10;
	mad.lo.s64 	%rd77, %rd171, %rd76, %rd175;
	mad.lo.s64 	%rd78, %rd77, %rd46, %rd75;
	mul.lo.s64 	%rd26, %rd78, %rd47;
	mov.b64 	%rd179, 0;
	@%p12 bra 	$L__BB9_22;
	mov.b64 	%rd177, 0;
$L__BB9_13:
	.pragma "nounroll";
	setp.ge.s32 	%p13, %r3, %r1;
	add.s64 	%rd28, %rd20, %rd177;
	cvt.u32.u64 	%r18, %rd28;
	or.b64  	%rd80, %rd28, %rd24;
	shr.u64 	%rd81, %rd80, 31;
	and.b64  	%rd82, %rd81, 1;
	setp.eq.b64 	%p14, %rd82, 1;
	setp.ge.s32 	%p15, %r18, %r2;
	or.pred  	%p16, %p14, %p15;
	or.pred  	%p17, %p16, %p13;
	@%p17 bra 	$L__BB9_15;
	add.s64 	%rd83, %rd177, %rd25;
	mad.lo.s64 	%rd84, %rd83, %rd45, %rd16;
	shl.b64 	%rd85, %rd84, 2;
	add.s64 	%rd86, %rd2, %rd85;
	cvt.s64.s32 	%rd87, %rd28;
	add.s64 	%rd88, %rd87, %rd26;
	shl.b64 	%rd89, %rd88, 2;
	add.s64 	%rd90, %rd3, %rd89;
	ld.global.f32 	%f3, [%rd90];
	mul.f32 	%f4, %f1, %f3;
	atom.global.add.f32 	%f5, [%rd86], %f4;
	add.s64 	%rd91, %rd1, %rd89;
	ld.global.f32 	%f6, [%rd86];
	mul.f32 	%f7, %f1, %f6;
	atom.global.add.f32 	%f8, [%rd91], %f7;
$L__BB9_15:
	add.s64 	%rd29, %rd28, 1;
	cvt.u32.u64 	%r19, %rd29;
	or.b64  	%rd92, %rd29, %rd24;
	shr.u64 	%rd93, %rd92, 31;
	and.b64  	%rd94, %rd93, 1;
	setp.eq.b64 	%p19, %rd94, 1;
	setp.ge.s32 	%p20, %r19, %r2;
	or.pred  	%p21, %p19, %p20;
	or.pred  	%p22, %p21, %p13;
	@%p22 bra 	$L__BB9_17;
	add.s64 	%rd95, %rd177, %rd25;
	mad.lo.s64 	%rd96, %rd45, %rd95, %rd45;
	add.s64 	%rd97, %rd96, %rd16;
	shl.b64 	%rd98, %rd97, 2;
	add.s64 	%rd99, %rd2, %rd98;
	cvt.s64.s32 	%rd100, %rd29;
	add.s64 	%rd101, %rd100, %rd26;
	shl.b64 	%rd102, %rd101, 2;
	add.s64 	%rd103, %rd3, %rd102;
	ld.global.f32 	%f9, [%rd103];
	mul.f32 	%f10, %f1, %f9;
	atom.global.add.f32 	%f11, [%rd99], %f10;
	add.s64 	%rd104, %rd1, %rd102;
	ld.global.f32 	%f12, [%rd99];
	mul.f32 	%f13, %f1, %f12;
	atom.global.add.f32 	%f14, [%rd104], %f13;
$L__BB9_17:
	add.s64 	%rd30, %rd28, 2;
	cvt.u32.u64 	%r20, %rd30;
	or.b64  	%rd105, %rd30, %rd24;
	shr.u64 	%rd106, %rd105, 31;
	and.b64  	%rd107, %rd106, 1;
	setp.eq.b64 	%p24, %rd107, 1;
	setp.ge.s32 	%p25, %r20, %r2;
	or.pred  	%p26, %p24, %p25;
	or.pred  	%p27, %p26, %p13;
	@%p27 bra 	$L__BB9_19;
	add.s64 	%rd108, %rd177, %rd25;
	add.s64 	%rd109, %rd108, 2;
	mad.lo.s64 	%rd110, %rd109, %rd45, %rd16;
	shl.b64 	%rd111, %rd110, 2;
	add.s64 	%rd112, %rd2, %rd111;
	cvt.s64.s32 	%rd113, %rd30;
	add.s64 	%rd114, %rd113, %rd26;
	shl.b64 	%rd115, %rd114, 2;
	add.s64 	%rd116, %rd3, %rd115;
	ld.global.f32 	%f15, [%rd116];
	mul.f32 	%f16, %f1, %f15;
	atom.global.add.f32 	%f17, [%rd112], %f16;
	add.s64 	%rd117, %rd1, %rd115;
	ld.global.f32 	%f18, [%rd112];
	mul.f32 	%f19, %f1, %f18;
	atom.global.add.f32 	%f20, [%rd117], %f19;
$L__BB9_19:
	add.s64 	%rd31, %rd28, 3;
	cvt.u32.u64 	%r21, %rd31;
	or.b64  	%rd118, %rd31, %rd24;
	shr.u64 	%rd119, %rd118, 31;
	and.b64  	%rd120, %rd119, 1;
	setp.eq.b64 	%p29, %rd120, 1;
	setp.ge.s32 	%p30, %r21, %r2;
	or.pred  	%p31, %p29, %p30;
	or.pred  	%p32, %p31, %p13;
	@%p32 bra 	$L__BB9_21;
	add.s64 	%rd121, %rd177, %rd25;
	add.s64 	%rd122, %rd121, 3;
	mad.lo.s64 	%rd123, %rd122, %rd45, %rd16;
	shl.b64 	%rd124, %rd123, 2;
	add.s64 	%rd125, %rd2, %rd124;
	cvt.s64.s32 	%rd126, %rd31;
	add.s64 	%rd127, %rd126, %rd26;
	shl.b64 	%rd128, %rd127, 2;
	add.s64 	%rd129, %rd3, %rd128;
	ld.global.f32 	%f21, [%rd129];
	mul.f32 	%f22, %f1, %f21;
	atom.global.add.f32 	%f23, [%rd125], %f22;
	add.s64 	%rd130, %rd1, %rd128;
	ld.global.f32 	%f24, [%rd125];
	mul.f32 	%f25, %f1, %f24;
	atom.global.add.f32 	%f26, [%rd130], %f25;
$L__BB9_21:
	add.s64 	%rd177, %rd177, 4;
	setp.ne.s64 	%p33, %rd177, %rd21;
	mov.u64 	%rd179, %rd21;
	@%p33 bra 	$L__BB9_13;
$L__BB9_22:
	and.b64  	%rd131, %rd48, 3;
	setp.eq.s64 	%p34, %rd131, 0;
	@%p34 bra 	$L__BB9_32;
	setp.eq.s64 	%p35, %rd131, 1;
	@%p35 bra 	$L__BB9_29;
	setp.ge.s32 	%p36, %r3, %r1;
	add.s64 	%rd34, %rd20, %rd179;
	cvt.u32.u64 	%r22, %rd34;
	or.b64  	%rd132, %rd34, %rd24;
	shr.u64 	%rd133, %rd132, 31;
	and.b64  	%rd134, %rd133, 1;
	setp.eq.b64 	%p37, %rd134, 1;
	setp.ge.s32 	%p38, %r22, %r2;
	or.pred  	%p39, %p37, %p38;
	or.pred  	%p40, %p39, %p36;
	@%p40 bra 	$L__BB9_26;
	add.s64 	%rd135, %rd179, %rd25;
	mad.lo.s64 	%rd136, %rd135, %rd45, %rd16;
	shl.b64 	%rd137, %rd136, 2;
	add.s64 	%rd138, %rd2, %rd137;
	cvt.s64.s32 	%rd139, %rd34;
	add.s64 	%rd140, %rd139, %rd26;
	shl.b64 	%rd141, %rd140, 2;
	add.s64 	%rd142, %rd3, %rd141;
	ld.global.f32 	%f27, [%rd142];
	mul.f32 	%f28, %f1, %f27;
	atom.global.add.f32 	%f29, [%rd138], %f28;
	add.s64 	%rd143, %rd1, %rd141;
	ld.global.f32 	%f30, [%rd138];
	mul.f32 	%f31, %f1, %f30;
	atom.global.add.f32 	%f32, [%rd143], %f31;
$L__BB9_26:
	add.s64 	%rd35, %rd34, 1;
	cvt.u32.u64 	%r23, %rd35;
	or.b64  	%rd144, %rd35, %rd24;
	shr.u64 	%rd145, %rd144, 31;
	and.b64  	%rd146, %rd145, 1;
	setp.eq.b64 	%p42, %rd146, 1;
	setp.ge.s32 	%p43, %r23, %r2;
	or.pred  	%p44, %p42, %p43;
	or.pred  	%p45, %p44, %p36;
	@%p45 bra 	$L__BB9_28;
	add.s64 	%rd147, %rd179, %rd25;
	mad.lo.s64 	%rd148, %rd45, %rd147, %rd45;
	add.s64 	%rd149, %rd148, %rd16;
	shl.b64 	%rd150, %rd149, 2;
	add.s64 	%rd151, %rd2, %rd150;
	cvt.s64.s32 	%rd152, %rd35;
	add.s64 	%rd153, %rd152, %rd26;
	shl.b64 	%rd154, %rd153, 2;
	add.s64 	%rd155, %rd3, %rd154;
	ld.global.f32 	%f33, [%rd155];
	mul.f32 	%f34, %f1, %f33;
	atom.global.add.f32 	%f35, [%rd151], %f34;
	add.s64 	%rd156, %rd1, %rd154;
	ld.global.f32 	%f36, [%rd151];
	mul.f32 	%f37, %f1, %f36;
	atom.global.add.f32 	%f38, [%rd156], %f37;
$L__BB9_28:
	add.s64 	%rd179, %rd179, 2;
$L__BB9_29:
	and.b64  	%rd157, %rd48, 1;
	setp.eq.b64 	%p46, %rd157, 1;
	not.pred 	%p47, %p46;
	@%p47 bra 	$L__BB9_32;
	setp.ge.s32 	%p48, %r3, %r1;
	add.s64 	%rd38, %rd20, %rd179;
	cvt.u32.u64 	%r24, %rd38;
	or.b64  	%rd158, %rd38, %rd24;
	shr.u64 	%rd159, %rd158, 31;
	and.b64  	%rd160, %rd159, 1;
	setp.eq.b64 	%p49, %rd160, 1;
	setp.ge.s32 	%p50, %r24, %r2;
	or.pred  	%p51, %p49, %p50;
	or.pred  	%p52, %p51, %p48;
	@%p52 bra 	$L__BB9_32;
	add.s64 	%rd161, %rd179, %rd25;
	mad.lo.s64 	%rd162, %rd161, %rd45, %rd16;
	shl.b64 	%rd163, %rd162, 2;
	add.s64 	%rd164, %rd2, %rd163;
	cvt.s64.s32 	%rd165, %rd38;
	add.s64 	%rd166, %rd165, %rd26;
	shl.b64 	%rd167, %rd166, 2;
	add.s64 	%rd168, %rd3, %rd167;
	ld.global.f32 	%f39, [%rd168];
	mul.f32 	%f40, %f1, %f39;
	atom.global.add.f32 	%f41, [%rd164], %f40;
	add.s64 	%rd169, %rd1, %rd167;
	ld.global.f32 	%f42, [%rd164];
	mul.f32 	%f43, %f1, %f42;
	atom.global.add.f32 	%f44, [%rd169], %f43;
$L__BB9_32:
	add.s64 	%rd176, %rd176, 1;
	setp.ne.s64 	%p53, %rd176, %rd48;
	@%p53 bra 	$L__BB9_11;
	ld.param.u64 	%rd172, [_Z22conv2d_backward_kernelPKfS0_PfS1_S1_mmmmmmmm_param_6];
	add.s64 	%rd175, %rd175, 1;
	setp.ne.s64 	%p54, %rd175, %rd172;
	@%p54 bra 	$L__BB9_10;
$L__BB9_34:
	ret;

}


// ===== COMPILED SASS (sm_100) =====

	.target	sm_100

	.elftype	@"ET_EXEC"


//--------------------- .note.nv.tkinfo           --------------------------
	.section	.note.nv.tkinfo,"",@"SHT_NOTE"
	.sectionflags	@"SHF_NOTE_NV_TKINFO"
	.tkinfo
        /*0018*/ 	.word	0x00000002
        /*0030*/ 	.string	""
        /*0030*/ 	.string	"ptxas"
        /*0030*/ 	.string	"Cuda compilation tools, release 13.0, V13.0.88"
        /*0030*/ 	.string	"Build cuda_13.0.r13.0/compiler.36424714_0"
        /*0030*/ 	.string	"-arch sm_100 -m 64 "



//--------------------- .note.nv.cuinfo           --------------------------
	.section	.note.nv.cuinfo,"",@"SHT_NOTE"
	.sectionflags	@"SHF_NOTE_NV_CUINFO"
        /*0018*/ 	.short	0x0002
        /*001a*/ 	.short	0x0064
        /*001c*/ 	.short	0x0082
	.zero		2


//--------------------- .nv.info                  --------------------------
	.section	.nv.info,"",@"SHT_CUDA_INFO"
	.align	4


	//----- nvinfo : EIATTR_REGCOUNT
	.align		4
        /*0000*/ 	.byte	0x04, 0x2f
        /*0002*/ 	.short	(.L_1 - .L_0)
	.align		4
.L_0:
        /*0004*/ 	.word	index@(_Z22matrix_multiply_kernelPKfS0_Pfiii)
        /*0008*/ 	.word	0x00000020


	//----- nvinfo : EIATTR_FRAME_SIZE
	.align		4
.L_1:
        /*000c*/ 	.byte	0x04, 0x11
        /*000e*/ 	.short	(.L_3 - .L_2)
	.align		4
.L_2:
        /*0010*/ 	.word	index@(_Z22matrix_multiply_kernelPKfS0_Pfiii)
        /*0014*/ 	.word	0x00000000


	//----- nvinfo : EIATTR_REGCOUNT
	.align		4
.L_3:
        /*0018*/ 	.byte	0x04, 0x2f
        /*001a*/ 	.short	(.L_5 - .L_4)
	.align		4
.L_4:
        /*001c*/ 	.word	index@(_Z39matrix_multiply_backward_weights_kernelPKfS0_Pfiii)
        /*0020*/ 	.word	0x00000020


	//----- nvinfo : EIATTR_FRAME_SIZE
	.align		4
.L_5:
        /*0024*/ 	.byte	0x04, 0x11
        /*0026*/ 	.short	(.L_7 - .L_6)
	.align		4
.L_6:
        /*0028*/ 	.word	index@(_Z39matrix_multiply_backward_weights_kernelPKfS0_Pfiii)
        /*002c*/ 	.word	0x00000000


	//----- nvinfo : EIATTR_REGCOUNT
	.align		4
.L_7:
        /*0030*/ 	.byte	0x04, 0x2f
        /*0032*/ 	.short	(.L_9 - .L_8)
	.align		4
.L_8:
        /*0034*/ 	.word	index@(_Z38matrix_multiply_backward_inputs_kernelPKfS0_Pfiii)
        /*0038*/ 	.word	0x00000020


	//----- nvinfo : EIATTR_FRAME_SIZE
	.align		4
.L_9:
        /*003c*/ 	.byte	0x04, 0x11
        /*003e*/ 	.short	(.L_11 - .L_10)
	.align		4
.L_10:
        /*0040*/ 	.word	index@(_Z38matrix_multiply_backward_inputs_kernelPKfS0_Pfiii)
        /*0044*/ 	.word	0x00000000


	//----- nvinfo : EIATTR_REGCOUNT
	.align		4
.L_11:
        /*0048*/ 	.byte	0x04, 0x2f
        /*004a*/ 	.short	(.L_13 - .L_12)
	.align		4
.L_12:
        /*004c*/ 	.word	index@(_Z19add_backward_kernelPKfPfS1_i)
        /*0050*/ 	.word	0x0000000c


	//----- nvinfo : EIATTR_FRAME_SIZE
	.align		4
.L_13:
        /*0054*/ 	.byte	0x04, 0x11
        /*0056*/ 	.short	(.L_15 - .L_14)
	.align		4
.L_14:
        /*0058*/ 	.word	index@(_Z19add_backward_kernelPKfPfS1_i)
        /*005c*/ 	.word	0x00000000


	//----- nvinfo : EIATTR_REGCOUNT
	.align		4
.L_15:
        /*0060*/ 	.byte	0x04, 0x2f
        /*0062*/ 	.short	(.L_17 - .L_16)
	.align		4
.L_16:
        /*0064*/ 	.word	index@(_Z20relu_backward_kernelPKfS0_Pfi)
        /*0068*/ 	.word	0x0000000c


	//----- nvinfo : EIATTR_FRAME_SIZE
	.align		4
.L_17:
        /*006c*/ 	.byte	0x04, 0x11
        /*006e*/ 	.short	(.L_19 - .L_18)
	.align		4
.L_18:
        /*0070*/ 	.word	index@(_Z20relu_backward_kernelPKfS0_Pfi)
        /*0074*/ 	.word	0x00000000


	//----- nvinfo : EIATTR_REGCOUNT
	.align		4
.L_19:
        /*0078*/ 	.byte	0x04, 0x2f
        /*007a*/ 	.short	(.L_21 - .L_20)
	.align		4
.L_20:
        /*007c*/ 	.word	index@(_Z23softmax_backward_kernelPKfS0_Pfi)
        /*0080*/ 	.word	0x0000001d


	//----- nvinfo : EIATTR_FRAME_SIZE
	.align		4
.L_21:
        /*0084*/ 	.byte	0x04, 0x11
        /*0086*/ 	.short	(.L_23 - .L_22)
	.align		4
.L_22:
        /*0088*/ 	.word	index@(_Z23softmax_backward_kernelPKfS0_Pfi)
        /*008c*/ 	.word	0x00000000


	//----- nvinfo : EIATTR_REGCOUNT
	.align		4
.L_23:
        /*0090*/ 	.byte	0x04, 0x2f
        /*0092*/ 	.short	(.L_25 - .L_24)
	.align		4
.L_24:
        /*0094*/ 	.word	index@(_Z19bce_backward_kernelPKfS0_S0_Pfi)
        /*0098*/ 	.word	0x00000013


	//----- nvinfo : EIATTR_FRAME_SIZE
	.align		4
.L_25:
        /*009c*/ 	.byte	0x04, 0x11
        /*009e*/ 	.short	(.L_27 - .L_26)
	.align		4
.L_26:
        /*00a0*/ 	.word	index@($__internal_2_$__cuda_sm3x_div_rn_noftz_f32_slowpath)
        /*00a4*/ 	.word	0x00000000


	//----- nvinfo : EIATTR_FRAME_SIZE
	.align		4
.L_27:
        /*00a8*/ 	.byte	0x04, 0x11
        /*00aa*/ 	.short	(.L_29 - .L_28)
	.align		4
.L_28:
        /*00ac*/ 	.word	index@(_Z19bce_backward_kernelPKfS0_S0_Pfi)
        /*00b0*/ 	.word	0x00000000


	//----- nvinfo : EIATTR_REGCOUNT
	.align		4
.L_29:
        /*00b4*/ 	.byte	0x04, 0x2f
        /*00b6*/ 	.short	(.L_31 - .L_30)
	.align		4
.L_30:
        /*00b8*/ 	.word	index@(_Z29cross_entropy_backward_kernelPKfS0_S0_Pfii)
        /*00bc*/ 	.word	0x0000000e


	//----- nvinfo : EIATTR_FRAME_SIZE
	.align		4
.L_31:
        /*00c0*/ 	.byte	0x04, 0x11
        /*00c2*/ 	.short	(.L_33 - .L_32)
	.align		4
.L_32:
        /*00c4*/ 	.word	index@(_Z29cross_entropy_backward_kernelPKfS0_S0_Pfii)
        /*00c8*/ 	.word	0x00000000


	//----- nvinfo : EIATTR_REGCOUNT
	.align		4
.L_33:
        /*00cc*/ 	.byte	0x04, 0x2f
        /*00ce*/ 	.short	(.L_35 - .L_34)
	.align		4
.L_34:
        /*00d0*/ 	.word	index@(_Z21conv2d_forward_kernelPKfS0_S0_Pfmmmmmmmmmm)
        /*00d4*/ 	.word	0x00000028


	//----- nvinfo : EIATTR_FRAME_SIZE
	.align		4
.L_35:
        /*00d8*/ 	.byte	0x04, 0x11
        /*00da*/ 	.short	(.L_37 - .L_36)
	.align		4
.L_36:
        /*00dc*/ 	.word	index@($__internal_1_$__cuda_sm20_div_u64)
        /*00e0*/ 	.word	0x00000000


	//----- nvinfo : EIATTR_FRAME_SIZE
	.align		4
.L_37:
        /*00e4*/ 	.byte	0x04, 0x11
        /*00e6*/ 	.short	(.L_39 - .L_38)
	.align		4
.L_38:
        /*00e8*/ 	.word	index@(_Z21conv2d_forward_kernelPKfS0_S0_Pfmmmmmmmmmm)
        /*00ec*/ 	.word	0x00000000


	//----- nvinfo : EIATTR_REGCOUNT
	.align		4
.L_39:
        /*00f0*/ 	.byte	0x04, 0x2f
        /*00f2*/ 	.short	(.L_41 - .L_40)
	.align		4
.L_40:
        /*00f4*/ 	.word	index@(_Z22conv2d_backward_kernelPKfS0_PfS1_S1_mmmmmmmm)
        /*00f8*/ 	.word	0x00000017


	//----- nvinfo : EIATTR_FRAME_SIZE
	.align		4
.L_41:
        /*00fc*/ 	.byte	0x04, 0x11
        /*00fe*/ 	.short	(.L_43 - .L_42)
	.align		4
.L_42:
        /*0100*/ 	.word	index@($__internal_0_$__cuda_sm20_div_u64)
        /*0104*/ 	.word	0x00000000


	//----- nvinfo : EIATTR_FRAME_SIZE
	.align		4
.L_43:
        /*0108*/ 	.byte	0x04, 0x11
        /*010a*/ 	.short	(.L_45 - .L_44)
	.align		4
.L_44:
        /*010c*/ 	.word	index@(_Z22conv2d_backward_kernelPKfS0_PfS1_S1_mmmmmmmm)
        /*0110*/ 	.word	0x00000000


	//----- nvinfo : EIATTR_MIN_STACK_SIZE
	.align		4
.L_45:
        /*0114*/ 	.byte	0x04, 0x12
        /*0116*/ 	.short	(.L_47 - .L_46)
	.align		4
.L_46:
        /*0118*/ 	.word	index@(_Z22conv2d_backward_kernelPKfS0_PfS1_S1_mmmmmmmm)
        /*011c*/ 	.word	0x00000000


	//----- nvinfo : EIATTR_MIN_STACK_SIZE
	.align		4
.L_47:
        /*0120*/ 	.byte	0x04, 0x12
        /*0122*/ 	.short	(.L_49 - .L_48)
	.align		4
.L_48:
        /*0124*/ 	.word	index@(_Z21conv2d_forward_kernelPKfS0_S0_Pfmmmmmmmmmm)
        /*0128*/ 	.word	0x00000000


	//----- nvinfo : EIATTR_MIN_STACK_SIZE
	.align		4
.L_49:
        /*012c*/ 	.byte	0x04, 0x12
        /*012e*/ 	.short	(.L_51 - .L_50)
	.align		4
.L_50:
        /*0130*/ 	.word	index@(_Z29cross_entropy_backward_kernelPKfS0_S0_Pfii)
        /*0134*/ 	.word	0x00000000


	//----- nvinfo : EIATTR_MIN_STACK_SIZE
	.align		4
.L_51:
        /*0138*/ 	.byte	0x04, 0x12
        /*013a*/ 	.short	(.L_53 - .L_52)
	.align		4
.L_52:
        /*013c*/ 	.word	index@(_Z19bce_backward_kernelPKfS0_S0_Pfi)
        /*0140*/ 	.word	0x00000000


	//----- nvinfo : EIATTR_MIN_STACK_SIZE
	.align		4
.L_53:
        /*0144*/ 	.byte	0x04, 0x12
        /*0146*/ 	.short	(.L_55 - .L_54)
	.align		4
.L_54:
        /*0148*/ 	.word	index@(_Z23softmax_backward_kernelPKfS0_Pfi)
        /*014c*/ 	.word	0x00000000


	//----- nvinfo : EIATTR_MIN_STACK_SIZE
	.align		4
.L_55:
        /*0150*/ 	.byte	0x04, 0x12
        /*0152*/ 	.short	(.L_57 - .L_56)
	.align		4
.L_56:
        /*0154*/ 	.word	index@(_Z20relu_backward_kernelPKfS0_Pfi)
        /*0158*/ 	.word	0x00000000


	//----- nvinfo : EIATTR_MIN_STACK_SIZE
	.align		4
.L_57:
        /*015c*/ 	.byte	0x04, 0x12
        /*015e*/ 	.short	(.L_59 - .L_58)
	.align		4
.L_58:
        /*0160*/ 	.word	index@(_Z19add_backward_kernelPKfPfS1_i)
        /*0164*/ 	.word	0x00000000


	//----- nvinfo : EIATTR_MIN_STACK_SIZE
	.align		4
.L_59:
        /*0168*/ 	.byte	0x04, 0x12
        /*016a*/ 	.short	(.L_61 - .L_60)
	.align		4
.L_60:
        /*016c*/ 	.word	index@(_Z38matrix_multiply_backward_inputs_kernelPKfS0_Pfiii)
        /*0170*/ 	.word	0x00000000


	//----- nvinfo : EIATTR_MIN_STACK_SIZE
	.align		4
.L_61:
        /*0174*/ 	.byte	0x04, 0x12
        /*0176*/ 	.short	(.L_63 - .L_62)
	.align		4
.L_62:
        /*0178*/ 	.word	index@(_Z39matrix_multiply_backward_weights_kernelPKfS0_Pfiii)
        /*017c*/ 	.word	0x00000000


	//----- nvinfo : EIATTR_MIN_STACK_SIZE
	.align		4
.L_63:
        /*0180*/ 	.byte	0x04, 0x12
        /*0182*/ 	.short	(.L_65 - .L_64)
	.align		4
.L_64:
        /*0184*/ 	.word	index@(_Z22matrix_multiply_kernelPKfS0_Pfiii)
        /*0188*/ 	.word	0x00000000
.L_65:


//--------------------- .nv.compat                --------------------------
	.section	.nv.compat,"",@"SHT_CUDA_COMPAT_INFO"
	.align	4
        /*0000*/ 	.byte	0x02, 0x09, 0x00, 0x00, 0x02, 0x02, 0x01, 0x00, 0x02, 0x05, 0x05, 0x00, 0x03, 0x07, 0x01, 0x01
        /*0010*/ 	.byte	0x02, 0x03, 0x00, 0x00, 0x02, 0x06, 0x01, 0x00, 0x04, 0x0b, 0x08, 0x00, 0x01, 0x00, 0x00, 0x00
        /*0020*/ 	.byte	0x00, 0x00, 0x00, 0x00


//--------------------- .nv.info._Z22conv2d_backward_kernelPKfS0_PfS1_S1_mmmmmmmm --------------------------
	.section	.nv.info._Z22conv2d_backward_kernelPKfS0_PfS1_S1_mmmmmmmm,"",@"SHT_CUDA_INFO"
	.sectionflags	@""
	.align	4


	//----- nvinfo : EIATTR_CUDA_API_VERSION
	.align		4
        /*0000*/ 	.byte	0x04, 0x37
        /*0002*/ 	.short	(.L_67 - .L_66)
.L_66:
        /*0004*/ 	.word	0x00000082


	//----- nvinfo : EIATTR_KPARAM_INFO
	.align		4
.L_67:
        /*0008*/ 	.byte	0x04, 0x17
        /*000a*/ 	.short	(.L_69 - .L_68)
.L_68:
        /*000c*/ 	.word	0x00000000
        /*0010*/ 	.short	0x000c
        /*0012*/ 	.short	0x0060
        /*0014*/ 	.byte	0x00, 0xf0, 0x21, 0x00


	//----- nvinfo : EIATTR_KPARAM_INFO
	.align		4
.L_69:
        /*0018*/ 	.byte	0x04, 0x17
        /*001a*/ 	.short	(.L_71 - .L_70)
.L_70:
        /*001c*/ 	.word	0x00000000
        /*0020*/ 	.short	0x000b
        /*0022*/ 	.short	0x0058
        /*0024*/ 	.byte	0x00, 0xf0, 0x21, 0x00


	//----- nvinfo : EIATTR_KPARAM_INFO
	.align		4
.L_71:
        /*0028*/ 	.byte	0x04, 0x17
        /*002a*/ 	.short	(.L_73 - .L_72)
.L_72:
        /*002c*/ 	.word	0x00000000
        /*0030*/ 	.short	0x000a
        /*0032*/ 	.short	0x0050
        /*0034*/ 	.byte	0x00, 0xf0, 0x21, 0x00


	//----- nvinfo : EIATTR_KPARAM_INFO
	.align		4
.L_73:
        /*0038*/ 	.byte	0x04, 0x17
        /*003a*/ 	.short	(.L_75 - .L_74)
.L_74:
        /*003c*/ 	.word	0x00000000
        /*0040*/ 	.short	0x0009
        /*0042*/ 	.short	0x0048
        /*0044*/ 	.byte	0x00, 0xf0, 0x21, 0x00


	//----- nvinfo : EIATTR_KPARAM_INFO
	.align		4
.L_75:
        /*0048*/ 	.byte	0x04, 0x17
        /*004a*/ 	.short	(.L_77 - .L_76)
.L_76:
        /*004c*/ 	.word	0x00000000
        /*0050*/ 	.short	0x0008
        /*0052*/ 	.short	0x0040
        /*0054*/ 	.byte	0x00, 0xf0, 0x21, 0x00


	//----- nvinfo : EIATTR_KPARAM_INFO
	.align		4
.L_77:
        /*0058*/ 	.byte	0x04, 0x17
        /*005a*/ 	.short	(.L_79 - .L_78)
.L_78:
        /*005c*/ 	.word	0x00000000
        /*0060*/ 	.short	0x0007
        /*0062*/ 	.short	0x0038
        /*0064*/ 	.byte	0x00, 0xf0, 0x21, 0x00


	//----- nvinfo : EIATTR_KPARAM_INFO
	.align		4
.L_79:
        /*0068*/ 	.byte	0x04, 0x17
        /*006a*/ 	.short	(.L_81 - .L_80)
.L_80:
        /*006c*/ 	.word	0x00000000
        /*0070*/ 	.short	0x0006
        /*0072*/ 	.short	0x0030
        /*0074*/ 	.byte	0x00, 0xf0, 0x21, 0x00


	//----- nvinfo : EIATTR_KPARAM_INFO
	.align		4
.L_81:
        /*0078*/ 	.byte	0x04, 0x17
        /*007a*/ 	.short	(.L_83 - .L_82)
.L_82:
        /*007c*/ 	.word	0x00000000
        /*0080*/ 	.short	0x0005
        /*0082*/ 	.short	0x0028
        /*0084*/ 	.byte	0x00, 0xf0, 0x21, 0x00


	//----- nvinfo : EIATTR_KPARAM_INFO
	.align		4
.L_83:
        /*0088*/ 	.byte	0x04, 0x17
        /*008a*/ 	.short	(.L_85 - .L_84)
.L_84:
        /*008c*/ 	.word	0x00000000
        /*0090*/ 	.short	0x0004
        /*0092*/ 	.short	0x0020
        /*0094*/ 	.byte	0x00, 0xf5, 0x21, 0x00


	//----- nvinfo : EIATTR_KPARAM_INFO
	.align		4
.L_85:
        /*0098*/ 	.byte	0x04, 0x17
        /*009a*/ 	.short	(.L_87 - .L_86)
.L_86:
        /*009c*/ 	.word	0x00000000
        /*00a0*/ 	.short	0x0003
        /*00a2*/ 	.short	0x0018
        /*00a4*/ 	.byte	0x00, 0xf5, 0x21, 0x00


	//----- nvinfo : EIATTR_KPARAM_INFO
	.align		4
.L_87:
        /*00a8*/ 	.byte	0x04, 0x17
        /*00aa*/ 	.short	(.L_89 - .L_88)
.L_88:
        /*00ac*/ 	.word	0x00000000
        /*00b0*/ 	.short	0x0002
        /*00b2*/ 	.short	0x0010
        /*00b4*/ 	.byte	0x00, 0xf5, 0x21, 0x00


	//----- nvinfo : EIATTR_KPARAM_INFO
	.align		4
.L_89:
        /*00b8*/ 	.byte	0x04, 0x17
        /*00ba*/ 	.short	(.L_91 - .L_90)
.L_90:
        /*00bc*/ 	.word	0x00000000
        /*00c0*/ 	.short	0x0001
        /*00c2*/ 	.short	0x0008
        /*00c4*/ 	.byte	0x00, 0xf5, 0x21, 0x00


	//----- nvinfo : EIATTR_KPARAM_INFO
	.align		4
.L_91:
        /*00c8*/ 	.byte	0x04, 0x17
        /*00ca*/ 	.short	(.L_93 - .L_92)
.L_92:
        /*00cc*/ 	.word	0x00000000
        /*00d0*/ 	.short	0x0000
        /*00d2*/ 	.short	0x0000
        /*00d4*/ 	.byte	0x00, 0xf5, 0x21, 0x00


	//----- nvinfo : EIATTR_SPARSE_MMA_MASK
	.align		4
.L_93:
        /*00d8*/ 	.byte	0x03, 0x50
        /*00da*/ 	.short	0x0000


	//----- nvinfo : EIATTR_MAXREG_COUNT
	.align		4
        /*00dc*/ 	.byte	0x03, 0x1b
        /*00de*/ 	.short	0x00ff


	//----- nvinfo : EIATTR_MERCURY_ISA_VERSION
	.align		4
        /*00e0*/ 	.byte	0x03, 0x5f
        /*00e2*/ 	.short	0x0101


	//----- nvinfo : EIATTR_VRC_CTA_INIT_COUNT
	.align		4
        /*00e4*/ 	.byte	0x02, 0x4a
	.zero		1
	.zero		1


	//----- nvinfo : EIATTR_EXIT_INSTR_OFFSETS
	.align		4
        /*00e8*/ 	.byte	0x04, 0x1c
        /*00ea*/ 	.short	(.L_95 - .L_94)


	//   ....[0]....
.L_94:
        /*00ec*/ 	.word	0x000005b0


	//   ....[1]....
        /*00f0*/ 	.word	0x00000770


	//   ....[2]....
        /*00f4*/ 	.word	0x000007e0


	//   ....[3]....
        /*00f8*/ 	.word	0x000021c0


	//----- nvinfo : EIATTR_CRS_STACK_SIZE
	.align		4
.L_95:
        /*00fc*/ 	.byte	0x04, 0x1e
        /*00fe*/ 	.short	(.L_97 - .L_96)
.L_96:
        /*0100*/ 	.word	0x00000000


	//----- nvinfo : EIATTR_CBANK_PARAM_SIZE
	.align		4
.L_97:
        /*0104*/ 	.byte	0x03, 0x19
        /*0106*/ 	.short	0x0068


	//----- nvinfo : EIATTR_PARAM_CBANK
	.align		4
        /*0108*/ 	.byte	0x04, 0x0a
        /*010a*/ 	.short	(.L_99 - .L_98)
	.align		4
.L_98:
        /*010c*/ 	.word	index@(.nv.constant0._Z22conv2d_backward_kernelPKfS0_PfS1_S1_mmmmmmmm)
        /*0110*/ 	.short	0x0380
        /*0112*/ 	.short	0x0068


	//----- nvinfo : EIATTR_SW_WAR
	.align		4
.L_99:
        /*0114*/ 	.byte	0x04, 0x36
        /*0116*/ 	.short	(.L_101 - .L_100)
.L_100:
        /*0118*/ 	.word	0x00000008
.L_101:


//--------------------- .nv.info._Z21conv2d_forward_kernelPKfS0_S0_Pfmmmmmmmmmm --------------------------
	.section	.nv.info._Z21conv2d_forward_kernelPKfS0_S0_Pfmmmmmmmmmm,"",@"SHT_CUDA_INFO"
	.sectionflags	@""
	.align	4


	//----- nvinfo : EIATTR_CUDA_API_VERSION
	.align		4
        /*0000*/ 	.byte	0x04, 0x37
        /*0002*/ 	.short	(.L_103 - .L_102)
.L_102:
        /*0004*/ 	.word	0x00000082


	//----- nvinfo : EIATTR_KPARAM_INFO
	.align		4
.L_103:
        /*0008*/ 	.byte	0x04, 0x17
        /*000a*/ 	.short	(.L_105 - .L_104)
.L_104:
        /*000c*/ 	.word	0x00000000
        /*0010*/ 	.short	0x000d
        /*0012*/ 	.short	0x0068
        /*0014*/ 	.byte	0x00, 0xf0, 0x21, 0x00


	//----- nvinfo : EIATTR_KPARAM_INFO
	.align		4
.L_105:
        /*0018*/ 	.byte	0x04, 0x17
        /*001a*/ 	.short	(.L_107 - .L_106)
.L_106:
        /*001c*/ 	.word	0x00000000
        /*0020*/ 	.short	0x000c
        /*0022*/ 	.short	0x0060
        /*0024*/ 	.byte	0x00, 0xf0, 0x21, 0x00


	//----- nvinfo : EIATTR_KPARAM_INFO
	.align		4
.L_107:
        /*0028*/ 	.byte	0x04, 0x17
        /*002a*/ 	.short	(.L_109 - .L_108)
.L_108:
        /*002c*/ 	.word	0x00000000
        /*0030*/ 	.short	0x000b
        /*0032*/ 	.short	0x0058
        /*0034*/ 	.byte	0x00, 0xf0, 0x21, 0x00


	//----- nvinfo : EIATTR_KPARAM_INFO
	.align		4
.L_109:
        /*0038*/ 	.byte	0x04, 0x17
        /*003a*/ 	.short	(.L_111 - .L_110)
.L_110:
        /*003c*/ 	.word	0x00000000
        /*0040*/ 	.short	0x000a
        /*0042*/ 	.short	0x0050
        /*0044*/ 	.byte	0x00, 0xf0, 0x21, 0x00


	//----- nvinfo : EIATTR_KPARAM_INFO
	.align		4
.L_111:
        /*0048*/ 	.byte	0x04, 0x17
        /*004a*/ 	.short	(.L_113 - .L_112)
.L_112:
        /*004c*/ 	.word	0x00000000
        /*0050*/ 	.short	0x0009
        /*0052*/ 	.short	0x0048
        /*0054*/ 	.byte	0x00, 0xf0, 0x21, 0x00


	//----- nvinfo : EIATTR_KPARAM_INFO
	.align		4
.L_113:
        /*0058*/ 	.byte	0x04, 0x17
        /*005a*/ 	.short	(.L_115 - .L_114)
.L_114:
        /*005c*/ 	.word	0x00000000
        /*0060*/ 	.short	0x0008
        /*0062*/ 	.short	0x0040
        /*0064*/ 	.byte	0x00, 0xf0, 0x21, 0x00


	//----- nvinfo : EIATTR_KPARAM_INFO
	.align		4
.L_115:
        /*0068*/ 	.byte	0x04, 0x17
        /*006a*/ 	.short	(.L_117 - .L_116)
.L_116:
        /*006c*/ 	.word	0x00000000
        /*0070*/ 	.short	0x0007
        /*0072*/ 	.short	0x0038
        /*0074*/ 	.byte	0x00, 0xf0, 0x21, 0x00


	//----- nvinfo : EIATTR_KPARAM_INFO
	.align		4
.L_117:
        /*0078*/ 	.byte	0x04, 0x17
        /*007a*/ 	.short	(.L_119 - .L_118)
.L_118:
        /*007c*/ 	.word	0x00000000
        /*0080*/ 	.short	0x0006
        /*0082*/ 	.short	0x0030
        /*0084*/ 	.byte	0x00, 0xf0, 0x21, 0x00


	//----- nvinfo : EIATTR_KPARAM_INFO
	.align		4
.L_119:
        /*0088*/ 	.byte	0x04, 0x17
        /*008a*/ 	.short	(.L_121 - .L_120)
.L_120:
        /*008c*/ 	.word	0x00000000
        /*0090*/ 	.short	0x0005
        /*0092*/ 	.short	0x0028
        /*0094*/ 	.byte	0x00, 0xf0, 0x21, 0x00


	//----- nvinfo : EIATTR_KPARAM_INFO
	.align		4
.L_121:
        /*0098*/ 	.byte	0x04, 0x17
        /*009a*/ 	.short	(.L_123 - .L_122)
.L_122:
        /*009c*/ 	.word	0x00000000
        /*00a0*/ 	.short	0x0004
        /*00a2*/ 	.short	0x0020
        /*00a4*/ 	.byte	0x00, 0xf0, 0x21, 0x00


	//----- nvinfo : EIATTR_KPARAM_INFO
	.align		4
.L_123:
        /*00a8*/ 	.byte	0x04, 0x17
        /*00aa*/ 	.short	(.L_125 - .L_124)
.L_124:
        /*00ac*/ 	.word	0x00000000
        /*00b0*/ 	.short	0x0003
        /*00b2*/ 	.short	0x0018
        /*00b4*/ 	.byte	0x00, 0xf5, 0x21, 0x00


	//----- nvinfo : EIATTR_KPARAM_INFO
	.align		4
.L_125:
        /*00b8*/ 	.byte	0x04, 0x17
        /*00ba*/ 	.short	(.L_127 - .L_126)
.L_126:
        /*00bc*/ 	.word	0x00000000
        /*00c0*/ 	.short	0x0002
        /*00c2*/ 	.short	0x0010
        /*00c4*/ 	.byte	0x00, 0xf5, 0x21, 0x00


	//----- nvinfo : EIATTR_KPARAM_INFO
	.align		4
.L_127:
        /*00c8*/ 	.byte	0x04, 0x17
        /*00ca*/ 	.short	(.L_129 - .L_128)
.L_128:
        /*00cc*/ 	.word	0x00000000
        /*00d0*/ 	.short	0x0001
        /*00d2*/ 	.short	0x0008
        /*00d4*/ 	.byte	0x00, 0xf5, 0x21, 0x00


	//----- nvinfo : EIATTR_KPARAM_INFO
	.align		4
.L_129:
        /*00d8*/ 	.byte	0x04, 0x17
        /*00da*/ 	.short	(.L_131 - .L_130)
.L_130:
        /*00dc*/ 	.word	0x00000000
        /*00e0*/ 	.short	0x0000
        /*00e2*/ 	.short	0x0000
        /*00e4*/ 	.byte	0x00, 0xf5, 0x21, 0x00


	//----- nvinfo : EIATTR_SPARSE_MMA_MASK
	.align		4
.L_131:
        /*00e8*/ 	.byte	0x03, 0x50
        /*00ea*/ 	.short	0x0000


	//----- nvinfo : EIATTR_MAXREG_COUNT
	.align		4
        /*00ec*/ 	.byte	0x03, 0x1b
        /*00ee*/ 	.short	0x00ff


	//----- nvinfo : EIATTR_MERCURY_ISA_VERSION
	.align		4
        /*00f0*/ 	.byte	0x03, 0x5f
        /*00f2*/ 	.short	0x0101


	//----- nvinfo : EIATTR_VRC_CTA_INIT_COUNT
	.align		4
        /*00f4*/ 	.byte	0x02, 0x4a
	.zero		1
	.zero		1


	//----- nvinfo : EIATTR_EXIT_INSTR_OFFSETS
	.align		4
        /*00f8*/ 	.byte	0x04, 0x1c
        /*00fa*/ 	.short	(.L_133 - .L_132)


	//   ....[0]....
.L_132:
        /*00fc*/ 	.word	0x000002c0


	//   ....[1]....
        /*0100*/ 	.word	0x00001720


	//----- nvinfo : EIATTR_CRS_STACK_SIZE
	.align		4
.L_133:
        /*0104*/ 	.byte	0x04, 0x1e
        /*0106*/ 	.short	(.L_135 - .L_134)
.L_134:
        /*0108*/ 	.word	0x00000000


	//----- nvinfo : EIATTR_CBANK_PARAM_SIZE
	.align		4
.L_135:
        /*010c*/ 	.byte	0x03, 0x19
        /*010e*/ 	.short	0x0070


	//----- nvinfo : EIATTR_PARAM_CBANK
	.align		4
        /*0110*/ 	.byte	0x04, 0x0a
        /*0112*/ 	.short	(.L_137 - .L_136)
	.align		4
.L_136:
        /*0114*/ 	.word	index@(.nv.constant0._Z21conv2d_forward_kernelPKfS0_S0_Pfmmmmmmmmmm)
        /*0118*/ 	.short	0x0380
        /*011a*/ 	.short	0x0070


	//----- nvinfo : EIATTR_SW_WAR
	.align		4
.L_137:
        /*011c*/ 	.byte	0x04, 0x36
        /*011e*/ 	.short	(.L_139 - .L_138)
.L_138:
        /*0120*/ 	.word	0x00000008
.L_139:


//--------------------- .nv.info._Z29cross_entropy_backward_kernelPKfS0_S0_Pfii --------------------------
	.section	.nv.info._Z29cross_entropy_backward_kernelPKfS0_S0_Pfii,"",@"SHT_CUDA_INFO"
	.sectionflags	@""
	.align	4


	//----- nvinfo : EIATTR_CUDA_API_VERSION
	.align		4
        /*0000*/ 	.byte	0x04, 0x37
        /*0002*/ 	.short	(.L_141 - .L_140)
.L_140:
        /*0004*/ 	.word	0x00000082


	//----- nvinfo : EIATTR_KPARAM_INFO
	.align		4
.L_141:
        /*0008*/ 	.byte	0x04, 0x17
        /*000a*/ 	.short	(.L_143 - .L_142)
.L_142:
        /*000c*/ 	.word	0x00000000
        /*0010*/ 	.short	0x0005
        /*0012*/ 	.short	0x0024
        /*0014*/ 	.byte	0x00, 0xf0, 0x11, 0x00


	//----- nvinfo : EIATTR_KPARAM_INFO
	.align		4
.L_143:
        /*0018*/ 	.byte	0x04, 0x17
        /*001a*/ 	.short	(.L_145 - .L_144)
.L_144:
        /*001c*/ 	.word	0x00000000
        /*0020*/ 	.short	0x0004
        /*0022*/ 	.short	0x0020
        /*0024*/ 	.byte	0x00, 0xf0, 0x11, 0x00


	//----- nvinfo : EIATTR_KPARAM_INFO
	.align		4
.L_145:
        /*0028*/ 	.byte	0x04, 0x17
        /*002a*/ 	.short	(.L_147 - .L_146)
.L_146:
        /*002c*/ 	.word	0x00000000
        /*0030*/ 	.short	0x0003
        /*0032*/ 	.short	0x0018
        /*0034*/ 	.byte	0x00, 0xf5, 0x21, 0x00


	//----- nvinfo : EIATTR_KPARAM_INFO
	.align		4
.L_147:
        /*0038*/ 	.byte	0x04, 0x17
        /*003a*/ 	.short	(.L_149 - .L_148)
.L_148:
        /*003c*/ 	.word	0x00000000
        /*0040*/ 	.short	0x0002
        /*0042*/ 	.short	0x0010
        /*0044*/ 	.byte	0x00, 0xf5, 0x21, 0x00


	//----- nvinfo : EIATTR_KPARAM_INFO
	.align		4
.L_149:
        /*0048*/ 	.byte	0x04, 0x17
        /*004a*/ 	.short	(.L_151 - .L_150)
.L_150:
        /*004c*/ 	.word	0x00000000
        /*0050*/ 	.short	0x0001
        /*0052*/ 	.short	0x0008
        /*0054*/ 	.byte	0x00, 0xf5, 0x21, 0x00


	//----- nvinfo : EIATTR_KPARAM_INFO
	.align		4
.L_151:
        /*0058*/ 	.byte	0x04, 0x17
        /*005a*/ 	.short	(.L_153 - .L_152)
.L_152:
        /*005c*/ 	.word	0x00000000
        /*0060*/ 	.short	0x0000
        /*0062*/ 	.short	0x0000
        /*0064*/ 	.byte	0x00, 0xf5, 0x21, 0x00


	//----- nvinfo : EIATTR_SPARSE_MMA_MASK
	.align		4
.L_153:
        /*0068*/ 	.byte	0x03, 0x50
        /*006a*/ 	.short	0x0000


	//----- nvinfo : EIATTR_MAXREG_COUNT
	.align		4
        /*006c*/ 	.byte	0x03, 0x1b
        /*006e*/ 	.short	0x00ff


	//----- nvinfo : EIATTR_MERCURY_ISA_VERSION
	.align		4
        /*0070*/ 	.byte	0x03, 0x5f
        /*0072*/ 	.short	0x0101


	//----- nvinfo : EIATTR_VRC_CTA_INIT_COUNT
	.align		4
        /*0074*/ 	.byte	0x02, 0x4a
	.zero		1
	.zero		1


	//----- nvinfo : EIATTR_EXIT_INSTR_OFFSETS
	.align		4
        /*0078*/ 	.byte	0x04, 0x1c
        /*007a*/ 	.short	(.L_155 - .L_154)


	//   ....[0]....
.L_154:
        /*007c*/ 	.word	0x00000070


	//   ....[1]....
        /*0080*/ 	.word	0x000002d0


	//----- nvinfo : EIATTR_CBANK_PARAM_SIZE
	.align		4
.L_155:
        /*0084*/ 	.byte	0x03, 0x19
        /*0086*/ 	.short	0x0028


	//----- nvinfo : EIATTR_PARAM_CBANK
	.align		4
        /*0088*/ 	.byte	0x04, 0x0a
        /*008a*/ 	.short	(.L_157 - .L_156)
	.align		4
.L_156:
        /*008c*/ 	.word	index@(.nv.constant0._Z29cross_entropy_backward_kernelPKfS0_S0_Pfii)
        /*0090*/ 	.short	0x0380
        /*0092*/ 	.short	0x0028


	//----- nvinfo : EIATTR_SW_WAR
	.align		4
.L_157:
        /*0094*/ 	.byte	0x04, 0x36
        /*0096*/ 	.short	(.L_159 - .L_158)
.L_158:
        /*0098*/ 	.word	0x00000008
.L_159:


//--------------------- .nv.info._Z19bce_backward_kernelPKfS0_S0_Pfi --------------------------
	.section	.nv.info._Z19bce_backward_kernelPKfS0_S0_Pfi,"",@"SHT_CUDA_INFO"
	.sectionflags	@""
	.align	4


	//----- nvinfo : EIATTR_CUDA_API_VERSION
	.align		4
        /*0000*/ 	.byte	0x04, 0x37
        /*0002*/ 	.short	(.L_161 - .L_160)
.L_160:
        /*0004*/ 	.word	0x00000082


	//----- nvinfo : EIATTR_KPARAM_INFO
	.align		4
.L_161:
        /*0008*/ 	.byte	0x04, 0x17
        /*000a*/ 	.short	(.L_163 - .L_162)
.L_162:
        /*000c*/ 	.word	0x00000000
        /*0010*/ 	.short	0x0004
        /*0012*/ 	.short	0x0020
        /*0014*/ 	.byte	0x00, 0xf0, 0x11, 0x00


	//----- nvinfo : EIATTR_KPARAM_INFO
	.align		4
.L_163:
        /*0018*/ 	.byte	0x04, 0x17
        /*001a*/ 	.short	(.L_165 - .L_164)
.L_164:
        /*001c*/ 	.word	0x00000000
        /*0020*/ 	.short	0x0003
        /*0022*/ 	.short	0x0018
        /*0024*/ 	.byte	0x00, 0xf5, 0x21, 0x00


	//----- nvinfo : EIATTR_KPARAM_INFO
	.align		4
.L_165:
        /*0028*/ 	.byte	0x04, 0x17
        /*002a*/ 	.short	(.L_167 - .L_166)
.L_166:
        /*002c*/ 	.word	0x00000000
        /*0030*/ 	.short	0x0002
        /*0032*/ 	.short	0x0010
        /*0034*/ 	.byte	0x00, 0xf5, 0x21, 0x00


	//----- nvinfo : EIATTR_KPARAM_INFO
	.align		4
.L_167:
        /*0038*/ 	.byte	0x04, 0x17
        /*003a*/ 	.short	(.L_169 - .L_168)
.L_168:
        /*003c*/ 	.word	0x00000000
        /*0040*/ 	.short	0x0001
        /*0042*/ 	.short	0x0008
        /*0044*/ 	.byte	0x00, 0xf5, 0x21, 0x00


	//----- nvinfo : EIATTR_KPARAM_INFO
	.align		4
.L_169:
        /*0048*/ 	.byte	0x04, 0x17
        /*004a*/ 	.short	(.L_171 - .L_170)
.L_170:
        /*004c*/ 	.word	0x00000000
        /*0050*/ 	.short	0x0000
        /*0052*/ 	.short	0x0000
        /*0054*/ 	.byte	0x00, 0xf5, 0x21, 0x00


	//----- nvinfo : EIATTR_SPARSE_MMA_MASK
	.align		4
.L_171:
        /*0058*/ 	.byte	0x03, 0x50
        /*005a*/ 	.short	0x0000


	//----- nvinfo : EIATTR_MAXREG_COUNT
	.align		4
        /*005c*/ 	.byte	0x03, 0x1b
        /*005e*/ 	.short	0x00ff


	//----- nvinfo : EIATTR_MERCURY_ISA_VERSION
	.align		4
        /*0060*/ 	.byte	0x03, 0x5f
        /*0062*/ 	.short	0x0101


	//----- nvinfo : EIATTR_VRC_CTA_INIT_COUNT
	.align		4
        /*0064*/ 	.byte	0x02, 0x4a
	.zero		1
	.zero		1


	//----- nvinfo : EIATTR_EXIT_INSTR_OFFSETS
	.align		4
        /*0068*/ 	.byte	0x04, 0x1c
        /*006a*/ 	.short	(.L_173 - .L_172)


	//   ....[0]....
.L_172:
        /*006c*/ 	.word	0x00000070


	//   ....[1]....
        /*0070*/ 	.word	0x00000350


	//----- nvinfo : EIATTR_CRS_STACK_SIZE
	.align		4
.L_173:
        /*0074*/ 	.byte	0x04, 0x1e
        /*0076*/ 	.short	(.L_175 - .L_174)
.L_174:
        /*0078*/ 	.word	0x00000000


	//----- nvinfo : EIATTR_CBANK_PARAM_SIZE
	.align		4
.L_175:
        /*007c*/ 	.byte	0x03, 0x19
        /*007e*/ 	.short	0x0024


	//----- nvinfo : EIATTR_PARAM_CBANK
	.align		4
        /*0080*/ 	.byte	0x04, 0x0a
        /*0082*/ 	.short	(.L_177 - .L_176)
	.align		4
.L_176:
        /*0084*/ 	.word	index@(.nv.constant0._Z19bce_backward_kernelPKfS0_S0_Pfi)
        /*0088*/ 	.short	0x0380
        /*008a*/ 	.short	0x0024


	//----- nvinfo : EIATTR_SW_WAR
	.align		4
.L_177:
        /*008c*/ 	.byte	0x04, 0x36
        /*008e*/ 	.short	(.L_179 - .L_178)
.L_178:
        /*0090*/ 	.word	0x00000008
.L_179:


//--------------------- .nv.info._Z23softmax_backward_kernelPKfS0_Pfi --------------------------
	.section	.nv.info._Z23softmax_backward_kernelPKfS0_Pfi,"",@"SHT_CUDA_INFO"
	.sectionflags	@""
	.align	4


	//----- nvinfo : EIATTR_CUDA_API_VERSION
	.align		4
        /*0000*/ 	.byte	0x04, 0x37
        /*0002*/ 	.short	(.L_181 - .L_180)
.L_180:
        /*0004*/ 	.word	0x00000082


	//----- nvinfo : EIATTR_KPARAM_INFO
	.align		4
.L_181:
        /*0008*/ 	.byte	0x04, 0x17
        /*000a*/ 	.short	(.L_183 - .L_182)
.L_182:
        /*000c*/ 	.word	0x00000000
        /*0010*/ 	.short	0x0003
        /*0012*/ 	.short	0x0018
        /*0014*/ 	.byte	0x00, 0xf0, 0x11, 0x00


	//----- nvinfo : EIATTR_KPARAM_INFO
	.align		4
.L_183:
        /*0018*/ 	.byte	0x04, 0x17
        /*001a*/ 	.short	(.L_185 - .L_184)
.L_184:
        /*001c*/ 	.word	0x00000000
        /*0020*/ 	.short	0x0002
        /*0022*/ 	.short	0x0010
        /*0024*/ 	.byte	0x00, 0xf5, 0x21, 0x00


	//----- nvinfo : EIATTR_KPARAM_INFO
	.align		4
.L_185:
        /*0028*/ 	.byte	0x04, 0x17
        /*002a*/ 	.short	(.L_187 - .L_186)
.L_186:
        /*002c*/ 	.word	0x00000000
        /*0030*/ 	.short	0x0001
        /*0032*/ 	.short	0x0008
        /*0034*/ 	.byte	0x00, 0xf5, 0x21, 0x00


	//----- nvinfo : EIATTR_KPARAM_INFO
	.align		4
.L_187:
        /*0038*/ 	.byte	0x04, 0x17
        /*003a*/ 	.short	(.L_189 - .L_188)
.L_188:
        /*003c*/ 	.word	0x00000000
        /*0040*/ 	.short	0x0000
        /*0042*/ 	.short	0x0000
        /*0044*/ 	.byte	0x00, 0xf5, 0x21, 0x00


	//----- nvinfo : EIATTR_SPARSE_MMA_MASK
	.align		4
.L_189:
        /*0048*/ 	.byte	0x03, 0x50
        /*004a*/ 	.short	0x0000


	//----- nvinfo : EIATTR_MAXREG_COUNT
	.align		4
        /*004c*/ 	.byte	0x03, 0x1b
        /*004e*/ 	.short	0x00ff


	//----- nvinfo : EIATTR_MERCURY_ISA_VERSION
	.align		4
        /*0050*/ 	.byte	0x03, 0x5f
        /*0052*/ 	.short	0x0101


	//----- nvinfo : EIATTR_VRC_CTA_INIT_COUNT
	.align		4
        /*0054*/ 	.byte	0x02, 0x4a
	.zero		1
	.zero		1


	//----- nvinfo : EIATTR_EXIT_INSTR_OFFSETS
	.align		4
        /*0058*/ 	.byte	0x04, 0x1c
        /*005a*/ 	.short	(.L_191 - .L_190)


	//   ....[0]....
.L_190:
        /*005c*/ 	.word	0x00000070


	//   ....[1]....
        /*0060*/ 	.word	0x00000af0


	//----- nvinfo : EIATTR_CBANK_PARAM_SIZE
	.align		4
.L_191:
        /*0064*/ 	.byte	0x03, 0x19
        /*0066*/ 	.short	0x001c


	//----- nvinfo : EIATTR_PARAM_CBANK
	.align		4
        /*0068*/ 	.byte	0x04, 0x0a
        /*006a*/ 	.short	(.L_193 - .L_192)
	.align		4
.L_192:
        /*006c*/ 	.word	index@(.nv.constant0._Z23softmax_backward_kernelPKfS0_Pfi)
        /*0070*/ 	.short	0x0380
        /*0072*/ 	.short	0x001c


	//----- nvinfo : EIATTR_SW_WAR
	.align		4
.L_193:
        /*0074*/ 	.byte	0x04, 0x36
        /*0076*/ 	.short	(.L_195 - .L_194)
.L_194:
        /*0078*/ 	.word	0x00000008
.L_195:


//--------------------- .nv.info._Z20relu_backward_kernelPKfS0_Pfi --------------------------
	.section	.nv.info._Z20relu_backward_kernelPKfS0_Pfi,"",@"SHT_CUDA_INFO"
	.sectionflags	@""
	.align	4


	//----- nvinfo : EIATTR_CUDA_API_VERSION
	.align		4
        /*0000*/ 	.byte	0x04, 0x37
        /*0002*/ 	.short	(.L_197 - .L_196)
.L_196:
        /*0004*/ 	.word	0x00000082


	//----- nvinfo : EIATTR_KPARAM_INFO
	.align		4
.L_197:
        /*0008*/ 	.byte	0x04, 0x17
        /*000a*/ 	.short	(.L_199 - .L_198)
.L_198:
        /*000c*/ 	.word	0x00000000
        /*0010*/ 	.short	0x0003
        /*0012*/ 	.short	0x0018
        /*0014*/ 	.byte	0x00, 0xf0, 0x11, 0x00


	//----- nvinfo : EIATTR_KPARAM_INFO
	.align		4
.L_199:
        /*0018*/ 	.byte	0x04, 0x17
        /*001a*/ 	.short	(.L_201 - .L_200)
.L_200:
        /*001c*/ 	.word	0x00000000
        /*0020*/ 	.short	0x0002
        /*0022*/ 	.short	0x0010
        /*0024*/ 	.byte	0x00, 0xf5, 0x21, 0x00


	//----- nvinfo : EIATTR_KPARAM_INFO
	.align		4
.L_201:
        /*0028*/ 	.byte	0x04, 0x17
        /*002a*/ 	.short	(.L_203 - .L_202)
.L_202:
        /*002c*/ 	.word	0x00000000
        /*0030*/ 	.short	0x0001
        /*0032*/ 	.short	0x0008
        /*0034*/ 	.byte	0x00, 0xf5, 0x21, 0x00


	//----- nvinfo : EIATTR_KPARAM_INFO
	.align		4
.L_203:
        /*0038*/ 	.byte	0x04, 0x17
        /*003a*/ 	.short	(.L_205 - .L_204)
.L_204:
        /*003c*/ 	.word	0x00000000
        /*0040*/ 	.short	0x0000
        /*0042*/ 	.short	0x0000
        /*0044*/ 	.byte	0x00, 0xf5, 0x21, 0x00


	//----- nvinfo : EIATTR_SPARSE_MMA_MASK
	.align		4
.L_205:
        /*0048*/ 	.byte	0x03, 0x50
        /*004a*/ 	.short	0x0000


	//----- nvinfo : EIATTR_MAXREG_COUNT
	.align		4
        /*004c*/ 	.byte	0x03, 0x1b
        /*004e*/ 	.short	0x00ff


	//----- nvinfo : EIATTR_MERCURY_ISA_VERSION
	.align		4
        /*0050*/ 	.byte	0x03, 0x5f
        /*0052*/ 	.short	0x0101


	//----- nvinfo : EIATTR_VRC_CTA_INIT_COUNT
	.align		4
        /*0054*/ 	.byte	0x02, 0x4a
	.zero		1
	.zero		1


	//----- nvinfo : EIATTR_EXIT_INSTR_OFFSETS
	.align		4
        /*0058*/ 	.byte	0x04, 0x1c
        /*005a*/ 	.short	(.L_207 - .L_206)


	//   ....[0]....
.L_206:
        /*005c*/ 	.word	0x00000070


	//   ....[1]....
        /*0060*/ 	.word	0x00000170


	//----- nvinfo : EIATTR_CRS_STACK_SIZE
	.align		4
.L_207:
        /*0064*/ 	.byte	0x04, 0x1e
        /*0066*/ 	.short	(.L_209 - .L_208)
.L_208:
        /*0068*/ 	.word	0x00000000


	//----- nvinfo : EIATTR_CBANK_PARAM_SIZE
	.align		4
.L_209:
        /*006c*/ 	.byte	0x03, 0x19
        /*006e*/ 	.short	0x001c


	//----- nvinfo : EIATTR_PARAM_CBANK
	.align		4
        /*0070*/ 	.byte	0x04, 0x0a
        /*0072*/ 	.short	(.L_211 - .L_210)
	.align		4
.L_210:
        /*0074*/ 	.word	index@(.nv.constant0._Z20relu_backward_kernelPKfS0_Pfi)
        /*0078*/ 	.short	0x0380
        /*007a*/ 	.short	0x001c


	//----- nvinfo : EIATTR_SW_WAR
	.align		4
.L_211:
        /*007c*/ 	.byte	0x04, 0x36
        /*007e*/ 	.short	(.L_213 - .L_212)
.L_212:
        /*0080*/ 	.word	0x00000008
.L_213:


//--------------------- .nv.info._Z19add_backward_kernelPKfPfS1_i --------------------------
	.section	.nv.info._Z19add_backward_kernelPKfPfS1_i,"",@"SHT_CUDA_INFO"
	.sectionflags	@""
	.align	4


	//----- nvinfo : EIATTR_CUDA_API_VERSION
	.align		4
        /*0000*/ 	.byte	0x04, 0x37
        /*0002*/ 	.short	(.L_215 - .L_214)
.L_214:
        /*0004*/ 	.word	0x00000082


	//----- nvinfo : EIATTR_KPARAM_INFO
	.align		4
.L_215:
        /*0008*/ 	.byte	0x04, 0x17
        /*000a*/ 	.short	(.L_217 - .L_216)
.L_216:
        /*000c*/ 	.word	0x00000000
        /*0010*/ 	.short	0x0003
        /*0012*/ 	.short	0x0018
        /*0014*/ 	.byte	0x00, 0xf0, 0x11, 0x00


	//----- nvinfo : EIATTR_KPARAM_INFO
	.align		4
.L_217:
        /*0018*/ 	.byte	0x04, 0x17
        /*001a*/ 	.short	(.L_219 - .L_218)
.L_218:
        /*001c*/ 	.word	0x00000000
        /*0020*/ 	.short	0x0002
        /*0022*/ 	.short	0x0010
        /*0024*/ 	.byte	0x00, 0xf5, 0x21, 0x00


	//----- nvinfo : EIATTR_KPARAM_INFO
	.align		4
.L_219:
        /*0028*/ 	.byte	0x04, 0x17
        /*002a*/ 	.short	(.L_221 - .L_220)
.L_220:
        /*002c*/ 	.word	0x00000000
        /*0030*/ 	.short	0x0001
        /*0032*/ 	.short	0x0008
        /*0034*/ 	.byte	0x00, 0xf5, 0x21, 0x00


	//----- nvinfo : EIATTR_KPARAM_INFO
	.align		4
.L_221:
        /*0038*/ 	.byte	0x04, 0x17
        /*003a*/ 	.short	(.L_223 - .L_222)
.L_222:
        /*003c*/ 	.word	0x00000000
        /*0040*/ 	.short	0x0000
        /*0042*/ 	.short	0x0000
        /*0044*/ 	.byte	0x00, 0xf5, 0x21, 0x00


	//----- nvinfo : EIATTR_SPARSE_MMA_MASK
	.align		4
.L_223:
        /*0048*/ 	.byte	0x03, 0x50
        /*004a*/ 	.short	0x0000


	//----- nvinfo : EIATTR_MAXREG_COUNT
	.align		4
        /*004c*/ 	.byte	0x03, 0x1b
        /*004e*/ 	.short	0x00ff


	//----- nvinfo : EIATTR_MERCURY_ISA_VERSION
	.align		4
        /*0050*/ 	.byte	0x03, 0x5f
        /*0052*/ 	.short	0x0101


	//----- nvinfo : EIATTR_VRC_CTA_INIT_COUNT
	.align		4
        /*0054*/ 	.byte	0x02, 0x4a
	.zero		1
	.zero		1


	//----- nvinfo : EIATTR_EXIT_INSTR_OFFSETS
	.align		4
        /*0058*/ 	.byte	0x04, 0x1c
        /*005a*/ 	.short	(.L_225 - .L_224)


	//   ....[0]....
.L_224:
        /*005c*/ 	.word	0x00000070


	//   ....[1]....
        /*0060*/ 	.word	0x00000120


	//----- nvinfo : EIATTR_CBANK_PARAM_SIZE
	.align		4
.L_225:
        /*0064*/ 	.byte	0x03, 0x19
        /*0066*/ 	.short	0x001c


	//----- nvinfo : EIATTR_PARAM_CBANK
	.align		4
        /*0068*/ 	.byte	0x04, 0x0a
        /*006a*/ 	.short	(.L_227 - .L_226)
	.align		4
.L_226:
        /*006c*/ 	.word	index@(.nv.constant0._Z19add_backward_kernelPKfPfS1_i)
        /*0070*/ 	.short	0x0380
        /*0072*/ 	.short	0x001c


	//----- nvinfo : EIATTR_SW_WAR
	.align		4
.L_227:
        /*0074*/ 	.byte	0x04, 0x36
        /*0076*/ 	.short	(.L_229 - .L_228)
.L_228:
        /*0078*/ 	.word	0x00000008
.L_229:


//--------------------- .nv.info._Z38matrix_multiply_backward_inputs_kernelPKfS0_Pfiii --------------------------
	.section	.nv.info._Z38matrix_multiply_backward_inputs_kernelPKfS0_Pfiii,"",@"SHT_CUDA_INFO"
	.sectionflags	@""
	.align	4


	//----- nvinfo : EIATTR_CUDA_API_VERSION
	.align		4
        /*0000*/ 	.byte	0x04, 0x37
        /*0002*/ 	.short	(.L_231 - .L_230)
.L_230:
        /*0004*/ 	.word	0x00000082


	//----- nvinfo : EIATTR_KPARAM_INFO
	.align		4
.L_231:
        /*0008*/ 	.byte	0x04, 0x17
        /*000a*/ 	.short	(.L_233 - .L_232)
.L_232:
        /*000c*/ 	.word	0x00000000
        /*0010*/ 	.short	0x0005
        /*0012*/ 	.short	0x0020
        /*0014*/ 	.byte	0x00, 0xf0, 0x11, 0x00


	//----- nvinfo : EIATTR_KPARAM_INFO
	.align		4
.L_233:
        /*0018*/ 	.byte	0x04, 0x17
        /*001a*/ 	.short	(.L_235 - .L_234)
.L_234:
        /*001c*/ 	.word	0x00000000
        /*0020*/ 	.short	0x0004
        /*0022*/ 	.short	0x001c
        /*0024*/ 	.byte	0x00, 0xf0, 0x11, 0x00


	//----- nvinfo : EIATTR_KPARAM_INFO
	.align		4
.L_235:
        /*0028*/ 	.byte	0x04, 0x17
        /*002a*/ 	.short	(.L_237 - .L_236)
.L_236:
        /*002c*/ 	.word	0x00000000
        /*0030*/ 	.short	0x0003
        /*0032*/ 	.short	0x0018
        /*0034*/ 	.byte	0x00, 0xf0, 0x11, 0x00


	//----- nvinfo : EIATTR_KPARAM_INFO
	.align		4
.L_237:
        /*0038*/ 	.byte	0x04, 0x17
        /*003a*/ 	.short	(.L_239 - .L_238)
.L_238:
        /*003c*/ 	.word	0x00000000
        /*0040*/ 	.short	0x0002
        /*0042*/ 	.short	0x0010
        /*0044*/ 	.byte	0x00, 0xf5, 0x21, 0x00


	//----- nvinfo : EIATTR_KPARAM_INFO
	.align		4
.L_239:
        /*0048*/ 	.byte	0x04, 0x17
        /*004a*/ 	.short	(.L_241 - .L_240)
.L_240:
        /*004c*/ 	.word	0x00000000
        /*0050*/ 	.short	0x0001
        /*0052*/ 	.short	0x0008
        /*0054*/ 	.byte	0x00, 0xf5, 0x21, 0x00


	//----- nvinfo : EIATTR_KPARAM_INFO
	.align		4
.L_241:
        /*0058*/ 	.byte	0x04, 0x17
        /*005a*/ 	.short	(.L_243 - .L_242)
.L_242:
        /*005c*/ 	.word	0x00000000
        /*0060*/ 	.short	0x0000
        /*0062*/ 	.short	0x0000
        /*0064*/ 	.byte	0x00, 0xf5, 0x21, 0x00


	//----- nvinfo : EIATTR_SPARSE_MMA_MASK
	.align		4
.L_243:
        /*0068*/ 	.byte	0x03, 0x50
        /*006a*/ 	.short	0x0000


	//----- nvinfo : EIATTR_MAXREG_COUNT
	.align		4
        /*006c*/ 	.byte	0x03, 0x1b
        /*006e*/ 	.short	0x00ff


	//----- nvinfo : EIATTR_MERCURY_ISA_VERSION
	.align		4
        /*0070*/ 	.byte	0x03, 0x5f
        /*0072*/ 	.short	0x0101


	//----- nvinfo : EIATTR_VRC_CTA_INIT_COUNT
	.align		4
        /*0074*/ 	.byte	0x02, 0x4a
	.zero		1
	.zero		1


	//----- nvinfo : EIATTR_EXIT_INSTR_OFFSETS
	.align		4
        /*0078*/ 	.byte	0x04, 0x1c
        /*007a*/ 	.short	(.L_245 - .L_244)


	//   ....[0]....
.L_244:
        /*007c*/ 	.word	0x000000c0


	//   ....[1]....
        /*0080*/ 	.word	0x00000bc0


	//----- nvinfo : EIATTR_CBANK_PARAM_SIZE
	.align		4
.L_245:
        /*0084*/ 	.byte	0x03, 0x19
        /*0086*/ 	.short	0x0024


	//----- nvinfo : EIATTR_PARAM_CBANK
	.align		4
        /*0088*/ 	.byte	0x04, 0x0a
        /*008a*/ 	.short	(.L_247 - .L_246)
	.align		4
.L_246:
        /*008c*/ 	.word	index@(.nv.constant0._Z38matrix_multiply_backward_inputs_kernelPKfS0_Pfiii)
        /*0090*/ 	.short	0x0380
        /*0092*/ 	.short	0x0024


	//----- nvinfo : EIATTR_SW_WAR
	.align		4
.L_247:
        /*0094*/ 	.byte	0x04, 0x36
        /*0096*/ 	.short	(.L_249 - .L_248)
.L_248:
        /*0098*/ 	.word	0x00000008
.L_249:


//--------------------- .nv.info._Z39matrix_multiply_backward_weights_kernelPKfS0_Pfiii --------------------------
	.section	.nv.info._Z39matrix_multiply_backward_weights_kernelPKfS0_Pfiii,"",@"SHT_CUDA_INFO"
	.sectionflags	@""
	.align	4


	//----- nvinfo : EIATTR_CUDA_API_VERSION
	.align		4
        /*0000*/ 	.byte	0x04, 0x37
        /*0002*/ 	.short	(.L_251 - .L_250)
.L_250:
        /*0004*/ 	.word	0x00000082


	//----- nvinfo : EIATTR_KPARAM_INFO
	.align		4
.L_251:
        /*0008*/ 	.byte	0x04, 0x17
        /*000a*/ 	.short	(.L_253 - .L_252)
.L_252:
        /*000c*/ 	.word	0x00000000
        /*0010*/ 	.short	0x0005
        /*0012*/ 	.short	0x0020
        /*0014*/ 	.byte	0x00, 0xf0, 0x11, 0x00


	//----- nvinfo : EIATTR_KPARAM_INFO
	.align		4
.L_253:
        /*0018*/ 	.byte	0x04, 0x17
        /*001a*/ 	.short	(.L_255 - .L_254)
.L_254:
        /*001c*/ 	.word	0x00000000
        /*0020*/ 	.short	0x0004
        /*0022*/ 	.short	0x001c
        /*0024*/ 	.byte	0x00, 0xf0, 0x11, 0x00


	//----- nvinfo : EIATTR_KPARAM_INFO
	.align		4
.L_255:
        /*0028*/ 	.byte	0x04, 0x17
        /*002a*/ 	.short	(.L_257 - .L_256)
.L_256:
        /*002c*/ 	.word	0x00000000
        /*0030*/ 	.short	0x0003
        /*0032*/ 	.short	0x0018
        /*0034*/ 	.byte	0x00, 0xf0, 0x11, 0x00


	//----- nvinfo : EIATTR_KPARAM_INFO
	.align		4
.L_257:
        /*0038*/ 	.byte	0x04, 0x17
        /*003a*/ 	.short	(.L_259 - .L_258)
.L_258:
        /*003c*/ 	.word	0x00000000
        /*0040*/ 	.short	0x0002
        /*0042*/ 	.short	0x0010
        /*0044*/ 	.byte	0x00, 0xf5, 0x21, 0x00


	//----- nvinfo : EIATTR_KPARAM_INFO
	.align		4
.L_259:
        /*0048*/ 	.byte	0x04, 0x17
        /*004a*/ 	.short	(.L_261 - .L_260)
.L_260:
        /*004c*/ 	.word	0x00000000
        /*0050*/ 	.short	0x0001
        /*0052*/ 	.short	0x0008
        /*0054*/ 	.byte	0x00, 0xf5, 0x21, 0x00


	//----- nvinfo : EIATTR_KPARAM_INFO
	.align		4
.L_261:
        /*0058*/ 	.byte	0x04, 0x17
        /*005a*/ 	.short	(.L_263 - .L_262)
.L_262:
        /*005c*/ 	.word	0x00000000
        /*0060*/ 	.short	0x0000
        /*0062*/ 	.short	0x0000
        /*0064*/ 	.byte	0x00, 0xf5, 0x21, 0x00


	//----- nvinfo : EIATTR_SPARSE_MMA_MASK
	.align		4
.L_263:
        /*0068*/ 	.byte	0x03, 0x50
        /*006a*/ 	.short	0x0000


	//----- nvinfo : EIATTR_MAXREG_COUNT
	.align		4
        /*006c*/ 	.byte	0x03, 0x1b
        /*006e*/ 	.short	0x00ff


	//----- nvinfo : EIATTR_MERCURY_ISA_VERSION
	.align		4
        /*0070*/ 	.byte	0x03, 0x5f
        /*0072*/ 	.short	0x0101


	//----- nvinfo : EIATTR_VRC_CTA_INIT_COUNT
	.align		4
        /*0074*/ 	.byte	0x02, 0x4a
	.zero		1
	.zero		1


	//----- nvinfo : EIATTR_EXIT_INSTR_OFFSETS
	.align		4
        /*0078*/ 	.byte	0x04, 0x1c
        /*007a*/ 	.short	(.L_265 - .L_264)


	//   ....[0]....
.L_264:
        /*007c*/ 	.word	0x000000d0


	//   ....[1]....
        /*0080*/ 	.word	0x000008b0


	//----- nvinfo : EIATTR_CBANK_PARAM_SIZE
	.align		4
.L_265:
        /*0084*/ 	.byte	0x03, 0x19
        /*0086*/ 	.short	0x0024


	//----- nvinfo : EIATTR_PARAM_CBANK
	.align		4
        /*0088*/ 	.byte	0x04, 0x0a
        /*008a*/ 	.short	(.L_267 - .L_266)
	.align		4
.L_266:
        /*008c*/ 	.word	index@(.nv.constant0._Z39matrix_multiply_backward_weights_kernelPKfS0_Pfiii)
        /*0090*/ 	.short	0x0380
        /*0092*/ 	.short	0x0024


	//----- nvinfo : EIATTR_SW_WAR
	.align		4
.L_267:
        /*0094*/ 	.byte	0x04, 0x36
        /*0096*/ 	.short	(.L_269 - .L_268)
.L_268:
        /*0098*/ 	.word	0x00000008
.L_269:


//--------------------- .nv.info._Z22matrix_multiply_kernelPKfS0_Pfiii --------------------------
	.section	.nv.info._Z22matrix_multiply_kernelPKfS0_Pfiii,"",@"SHT_CUDA_INFO"
	.sectionflags	@""
	.align	4


	//----- nvinfo : EIATTR_CUDA_API_VERSION
	.align		4
        /*0000*/ 	.byte	0x04, 0x37
        /*0002*/ 	.short	(.L_271 - .L_270)
.L_270:
        /*0004*/ 	.word	0x00000082


	//----- nvinfo : EIATTR_KPARAM_INFO
	.align		4
.L_271:
        /*0008*/ 	.byte	0x04, 0x17
        /*000a*/ 	.short	(.L_273 - .L_272)
.L_272:
        /*000c*/ 	.word	0x00000000
        /*0010*/ 	.short	0x0005
        /*0012*/ 	.short	0x0020
        /*0014*/ 	.byte	0x00, 0xf0, 0x11, 0x00


	//----- nvinfo : EIATTR_KPARAM_INFO
	.align		4
.L_273:
        /*0018*/ 	.byte	0x04, 0x17
        /*001a*/ 	.short	(.L_275 - .L_274)
.L_274:
        /*001c*/ 	.word	0x00000000
        /*0020*/ 	.short	0x0004
        /*0022*/ 	.short	0x001c
        /*0024*/ 	.byte	0x00, 0xf0, 0x11, 0x00


	//----- nvinfo : EIATTR_KPARAM_INFO
	.align		4
.L_275:
        /*0028*/ 	.byte	0x04, 0x17
        /*002a*/ 	.short	(.L_277 - .L_276)
.L_276:
        /*002c*/ 	.word	0x00000000
        /*0030*/ 	.short	0x0003
        /*0032*/ 	.short	0x0018
        /*0034*/ 	.byte	0x00, 0xf0, 0x11, 0x00


	//----- nvinfo : EIATTR_KPARAM_INFO
	.align		4
.L_277:
        /*0038*/ 	.byte	0x04, 0x17
        /*003a*/ 	.short	(.L_279 - .L_278)
.L_278:
        /*003c*/ 	.word	0x00000000
        /*0040*/ 	.short	0x0002
        /*0042*/ 	.short	0x0010
        /*0044*/ 	.byte	0x00, 0xf5, 0x21, 0x00


	//----- nvinfo : EIATTR_KPARAM_INFO
	.align		4
.L_279:
        /*0048*/ 	.byte	0x04, 0x17
        /*004a*/ 	.short	(.L_281 - .L_280)
.L_280:
        /*004c*/ 	.word	0x00000000
        /*0050*/ 	.short	0x0001
        /*0052*/ 	.short	0x0008
        /*0054*/ 	.byte	0x00, 0xf5, 0x21, 0x00


	//----- nvinfo : EIATTR_KPARAM_INFO
	.align		4
.L_281:
        /*0058*/ 	.byte	0x04, 0x17
        /*005a*/ 	.short	(.L_283 - .L_282)
.L_282:
        /*005c*/ 	.word	0x00000000
        /*0060*/ 	.short	0x0000
        /*0062*/ 	.short	0x0000
        /*0064*/ 	.byte	0x00, 0xf5, 0x21, 0x00


	//----- nvinfo : EIATTR_SPARSE_MMA_MASK
	.align		4
.L_283:
        /*0068*/ 	.byte	0x03, 0x50
        /*006a*/ 	.short	0x0000


	//----- nvinfo : EIATTR_MAXREG_COUNT
	.align		4
        /*006c*/ 	.byte	0x03, 0x1b
        /*006e*/ 	.short	0x00ff


	//----- nvinfo : EIATTR_MERCURY_ISA_VERSION
	.align		4
        /*0070*/ 	.byte	0x03, 0x5f
        /*0072*/ 	.short	0x0101


	//----- nvinfo : EIATTR_VRC_CTA_INIT_COUNT
	.align		4
        /*0074*/ 	.byte	0x02, 0x4a
	.zero		1
	.zero		1


	//----- nvinfo : EIATTR_EXIT_INSTR_OFFSETS
	.align		4
        /*0078*/ 	.byte	0x04, 0x1c
        /*007a*/ 	.short	(.L_285 - .L_284)


	//   ....[0]....
.L_284:
        /*007c*/ 	.word	0x000000d0


	//   ....[1]....
        /*0080*/ 	.word	0x000008f0


	//----- nvinfo : EIATTR_CBANK_PARAM_SIZE
	.align		4
.L_285:
        /*0084*/ 	.byte	0x03, 0x19
        /*0086*/ 	.short	0x0024


	//----- nvinfo : EIATTR_PARAM_CBANK
	.align		4
        /*0088*/ 	.byte	0x04, 0x0a
        /*008a*/ 	.short	(.L_287 - .L_286)
	.align		4
.L_286:
        /*008c*/ 	.word	index@(.nv.constant0._Z22matrix_multiply_kernelPKfS0_Pfiii)
        /*0090*/ 	.short	0x0380
        /*0092*/ 	.short	0x0024


	//----- nvinfo : EIATTR_SW_WAR
	.align		4
.L_287:
        /*0094*/ 	.byte	0x04, 0x36
        /*0096*/ 	.short	(.L_289 - .L_288)
.L_288:
        /*0098*/ 	.word	0x00000008
.L_289:


//--------------------- .nv.callgraph             --------------------------
	.section	.nv.callgraph,"",@"SHT_CUDA_CALLGRAPH"
	.align	4
	.sectionentsize	8
	.align		4
        /*0000*/ 	.word	0x00000000
	.align		4
        /*0004*/ 	.word	0xffffffff
	.align		4
        /*0008*/ 	.word	0x00000000
	.align		4
        /*000c*/ 	.word	0xfffffffe
	.align		4
        /*0010*/ 	.word	0x00000000
	.align		4
        /*0014*/ 	.word	0xfffffffd
	.align		4
        /*0018*/ 	.word	0x00000000
	.align		4
        /*001c*/ 	.word	0xfffffffc


//--------------------- .text._Z22conv2d_backward_kernelPKfS0_PfS1_S1_mmmmmmmm --------------------------
	.section	.text._Z22conv2d_backward_kernelPKfS0_PfS1_S1_mmmmmmmm,"ax",@progbits
	.align	128
        .global         _Z22conv2d_backward_kernelPKfS0_PfS1_S1_mmmmmmmm
        .type           _Z22conv2d_backward_kernelPKfS0_PfS1_S1_mmmmmmmm,@function
        .size           _Z22conv2d_backward_kernelPKfS0_PfS1_S1_mmmmmmmm,(.L_x_84 - _Z22conv2d_backward_kernelPKfS0_PfS1_S1_mmmmmmmm)
        .other          _Z22conv2d_backward_kernelPKfS0_PfS1_S1_mmmmmmmm,@"STO_CUDA_ENTRY STV_DEFAULT"
_Z22conv2d_backward_kernelPKfS0_PfS1_S1_mmmmmmmm:
.text._Z22conv2d_backward_kernelPKfS0_PfS1_S1_mmmmmmmm:
[----:B------:R-:W-:Y:S01]  /*0000*/  LDC R1, c[0x0][0x37c] ;  /* 0x0000df00ff017b82 */ /* 0x000fe20000000800 */
[----:B------:R-:W0:Y:S01]  /*0010*/  LDCU.64 UR8, c[0x0][0x3e0] ;  /* 0x00007c00ff0877ac */ /* 0x000e220008000a00 */
[----:B------:R-:W1:Y:S01]  /*0020*/  LDCU.64 UR4, c[0x0][0x3c0] ;  /* 0x00007800ff0477ac */ /* 0x000e620008000a00 */
[----:B------:R-:W1:Y:S01]  /*0030*/  LDCU.64 UR10, c[0x0][0x3d0] ;  /* 0x00007a00ff0a77ac */ /* 0x000e620008000a00 */
[----:B------:R-:W2:Y:S01]  /*0040*/  LDCU UR6, c[0x0][0x3dc] ;  /* 0x00007b80ff0677ac */ /* 0x000ea20008000800 */
[----:B------:R-:W3:Y:S01]  /*0050*/  LDCU.64 UR24, c[0x0][0x358] ;  /* 0x00006b00ff1877ac */ /* 0x000ee20008000a00 */
[----:B0-----:R-:W-:Y:S02]  /*0060*/  USHF.L.U32 UR12, UR8, 0x1, URZ ;  /* 0x00000001080c7899 */ /* 0x001fe400080006ff */
[----:B------:R-:W-:Y:S02]  /*0070*/  USHF.L.U64.HI UR9, UR8, 0x1, UR9 ;  /* 0x0000000108097899 */ /* 0x000fe40008010209 */
[----:B-1----:R-:W-:-:S04]  /*0080*/  UIADD3 UR7, UP0, UP1, UR12, UR4, -UR10 ;  /* 0x000000040c077290 */ /* 0x002fc8000f91e80a */
[----:B------:R-:W-:Y:S01]  /*0090*/  UIADD3.X UR8, UPT, UPT, UR9, UR5, ~UR11, UP0, UP1 ;  /* 0x0000000509087290 */ /* 0x000fe200087e2c0b */
[----:B------:R-:W0:Y:S03]  /*00a0*/  LDCU.64 UR4, c[0x0][0x3d8] ;  /* 0x00007b00ff0477ac */ /* 0x000e260008000a00 */
[----:B--2---:R-:W-:-:S04]  /*00b0*/  ULOP3.LUT UR6, UR8, UR6, URZ, 0xfc, !UPT ;  /* 0x0000000608067292 */ /* 0x004fc8000f8efcff */
[----:B------:R-:W-:-:S09]  /*00c0*/  UISETP.NE.U32.AND UP0, UPT, UR6, URZ, UPT ;  /* 0x000000ff0600728c */ /* 0x000fd2000bf05070 */
[----:B---3--:R-:W-:Y:S05]  /*00d0*/  BRA.U UP0, `(.L_x_0) ;  /* 0x0000000100547547 */ /* 0x008fea000b800000 */
[----:B------:R-:W1:Y:S02]  /*00e0*/  LDC R4, c[0x0][0x3d8] ;  /* 0x0000f600ff047b82 */ /* 0x000e640000000800 */
[----:B-1----:R-:W1:Y:S01]  /*00f0*/  I2F.U32.RP R0, R4 ;  /* 0x0000000400007306 */ /* 0x002e620000209000 */
[----:B------:R-:W-:-:S07]  /*0100*/  ISETP.NE.U32.AND P2, PT, R4, RZ, PT ;  /* 0x000000ff0400720c */ /* 0x000fce0003f45070 */
[----:B-1----:R-:W1:Y:S02]  /*0110*/  MUFU.RCP R0, R0 ;  /* 0x0000000000007308 */ /* 0x002e640000001000 */
[----:B-1----:R-:W-:-:S06]  /*0120*/  VIADD R2, R0, 0xffffffe ;  /* 0x0ffffffe00027836 */ /* 0x002fcc0000000000 */
[----:B------:R1:W2:Y:S02]  /*0130*/  F2I.FTZ.U32.TRUNC.NTZ R3, R2 ;  /* 0x0000000200037305 */ /* 0x0002a4000021f000 */
[----:B-1----:R-:W-:Y:S02]  /*0140*/  IMAD.MOV.U32 R2, RZ, RZ, RZ ;  /* 0x000000ffff027224 */ /* 0x002fe400078e00ff */
[----:B--2---:R-:W-:-:S04]  /*0150*/  IMAD.MOV R5, RZ, RZ, -R3 ;  /* 0x000000ffff057224 */ /* 0x004fc800078e0a03 */
[----:B------:R-:W-:-:S04]  /*0160*/  IMAD R5, R5, R4, RZ ;  /* 0x0000000405057224 */ /* 0x000fc800078e02ff */
[----:B------:R-:W-:-:S06]  /*0170*/  IMAD.HI.U32 R3, R3, R5, R2 ;  /* 0x0000000503037227 */ /* 0x000fcc00078e0002 */
[----:B------:R-:W-:-:S04]  /*0180*/  IMAD.HI.U32 R2, R3, UR7, RZ ;  /* 0x0000000703027c27 */ /* 0x000fc8000f8e00ff */
[----:B------:R-:W-:-:S04]  /*0190*/  IMAD.MOV R3, RZ, RZ, -R2 ;  /* 0x000000ffff037224 */ /* 0x000fc800078e0a02 */
[----:B------:R-:W-:-:S05]  /*01a0*/  IMAD R3, R4, R3, UR7 ;  /* 0x0000000704037e24 */ /* 0x000fca000f8e0203 */
[----:B------:R-:W-:-:S13]  /*01b0*/  ISETP.GE.U32.AND P0, PT, R3, R4, PT ;  /* 0x000000040300720c */ /* 0x000fda0003f06070 */
[----:B------:R-:W-:Y:S02]  /*01c0*/  @P0 IMAD.IADD R3, R3, 0x1, -R4 ;  /* 0x0000000103030824 */ /* 0x000fe400078e0a04 */
[----:B------:R-:W-:-:S03]  /*01d0*/  @P0 VIADD R2, R2, 0x1 ;  /* 0x0000000102020836 */ /* 0x000fc60000000000 */
[----:B------:R-:W-:Y:S01]  /*01e0*/  ISETP.GE.U32.AND P1, PT, R3, R4, PT ;  /* 0x000000040300720c */ /* 0x000fe20003f26070 */
[----:B------:R-:W-:-:S12]  /*01f0*/  IMAD.MOV.U32 R3, RZ, RZ, RZ ;  /* 0x000000ffff037224 */ /* 0x000fd800078e00ff */
[----:B------:R-:W-:Y:S01]  /*0200*/  @P1 VIADD R2, R2, 0x1 ;  /* 0x0000000102021836 */ /* 0x000fe20000000000 */
[----:B------:R-:W-:Y:S01]  /*0210*/  @!P2 LOP3.LUT R2, RZ, R4, RZ, 0x33, !PT ;  /* 0x00000004ff02a212 */ /* 0x000fe200078e33ff */
[----:B------:R-:W-:Y:S06]  /*0220*/  BRA `(.L_x_1) ;  /* 0x0000000000187947 */ /* 0x000fec0003800000 */
.L_x_0:
[----:B------:R-:W-:Y:S01]  /*0230*/  IMAD.U32 R3, RZ, RZ, UR7 ;  /* 0x00000007ff037e24 */ /* 0x000fe2000f8e00ff */
[----:B------:R-:W-:Y:S01]  /*0240*/  MOV R4, 0x270 ;  /* 0x0000027000047802 */ /* 0x000fe20000000f00 */
[----:B------:R-:W-:-:S07]  /*0250*/  IMAD.U32 R5, RZ, RZ, UR8 ;  /* 0x00000008ff057e24 */ /* 0x000fce000f8e00ff */
[----:B0-----:R-:W-:Y:S05]  /*0260*/  CALL.REL.NOINC `($__internal_0_$__cuda_sm20_div_u64) ;  /* 0x0000001c00d87944 */ /* 0x001fea0003c00000 */
[----:B------:R-:W-:Y:S02]  /*0270*/  IMAD.MOV.U32 R2, RZ, RZ, R6 ;  /* 0x000000ffff027224 */ /* 0x000fe400078e0006 */
[----:B------:R-:W-:-:S07]  /*0280*/  IMAD.MOV.U32 R3, RZ, RZ, R7 ;  /* 0x000000ffff037224 */ /* 0x000fce00078e0007 */
.L_x_1:
[----:B------:R-:W1:Y:S01]  /*0290*/  LDC.64 R4, c[0x0][0x3c8] ;  /* 0x0000f200ff047b82 */ /* 0x000e620000000a00 */
[----:B------:R-:W2:Y:S07]  /*02a0*/  LDCU UR6, c[0x0][0x3dc] ;  /* 0x00007b80ff0677ac */ /* 0x000eae0008000800 */
[----:B------:R-:W1:Y:S02]  /*02b0*/  LDC.64 R8, c[0x0][0x3d0] ;  /* 0x0000f400ff087b82 */ /* 0x000e640000000a00 */
[----:B-1----:R-:W-:-:S04]  /*02c0*/  IADD3 R7, P0, P1, R4, UR12, -R8 ;  /* 0x0000000c04077c10 */ /* 0x002fc8000f91e808 */
[----:B------:R-:W-:Y:S02]  /*02d0*/  IADD3.X R5, PT, PT, R5, UR9, ~R9, P0, P1 ;  /* 0x0000000905057c10 */ /* 0x000fe400087e2c09 */
[----:B------:R-:W-:Y:S02]  /*02e0*/  IADD3 R0, P1, PT, R2, 0x1, RZ ;  /* 0x0000000102007810 */ /* 0x000fe40007f3e0ff */
[----:B--2---:R-:W-:-:S03]  /*02f0*/  LOP3.LUT R4, R5, UR6, RZ, 0xfc, !PT ;  /* 0x0000000605047c12 */ /* 0x004fc6000f8efcff */
[----:B------:R-:W-:Y:S01]  /*0300*/  IMAD.X R2, RZ, RZ, R3, P1 ;  /* 0x000000ffff027224 */ /* 0x000fe200008e0603 */
[----:B------:R-:W-:-:S13]  /*0310*/  ISETP.NE.U32.AND P0, PT, R4, RZ, PT ;  /* 0x000000ff0400720c */ /* 0x000fda0003f05070 */
[----:B------:R-:W-:Y:S05]  /*0320*/  @P0 BRA `(.L_x_2) ;  /* 0x0000000000540947 */ /* 0x000fea0003800000 */
[----:B0-----:R-:W0:Y:S01]  /*0330*/  LDCU UR4, c[0x0][0x3d8] ;  /* 0x00007b00ff0477ac */ /* 0x001e220008000800 */
[----:B------:R-:W-:Y:S01]  /*0340*/  IMAD.MOV.U32 R4, RZ, RZ, RZ ;  /* 0x000000ffff047224 */ /* 0x000fe200078e00ff */
[----:B0-----:R-:W0:Y:S01]  /*0350*/  I2F.U32.RP R8, UR4 ;  /* 0x0000000400087d06 */ /* 0x001e220008209000 */
[----:B------:R-:W-:-:S07]  /*0360*/  ISETP.NE.U32.AND P2, PT, RZ, UR4, PT ;  /* 0x00000004ff007c0c */ /* 0x000fce000bf45070 */
[----:B0-----:R-:W0:Y:S02]  /*0370*/  MUFU.RCP R8, R8 ;  /* 0x0000000800087308 */ /* 0x001e240000001000 */
[----:B0-----:R-:W-:-:S06]  /*0380*/  VIADD R5, R8, 0xffffffe ;  /* 0x0ffffffe08057836 */ /* 0x001fcc0000000000 */
[----:B------:R-:W0:Y:S02]  /*0390*/  F2I.FTZ.U32.TRUNC.NTZ R5, R5 ;  /* 0x0000000500057305 */ /* 0x000e24000021f000 */
[----:B0-----:R-:W-:-:S04]  /*03a0*/  IMAD.MOV R3, RZ, RZ, -R5 ;  /* 0x000000ffff037224 */ /* 0x001fc800078e0a05 */
[----:B------:R-:W-:-:S04]  /*03b0*/  IMAD R3, R3, UR4, RZ ;  /* 0x0000000403037c24 */ /* 0x000fc8000f8e02ff */
[----:B------:R-:W-:-:S06]  /*03c0*/  IMAD.HI.U32 R4, R5, R3, R4 ;  /* 0x0000000305047227 */ /* 0x000fcc00078e0004 */
[----:B------:R-:W-:-:S04]  /*03d0*/  IMAD.HI.U32 R6, R4, R7, RZ ;  /* 0x0000000704067227 */ /* 0x000fc800078e00ff */
[----:B------:R-:W-:-:S04]  /*03e0*/  IMAD.MOV R4, RZ, RZ, -R6 ;  /* 0x000000ffff047224 */ /* 0x000fc800078e0a06 */
[----:B------:R-:W-:Y:S02]  /*03f0*/  IMAD R3, R4, UR4, R7 ;  /* 0x0000000404037c24 */ /* 0x000fe4000f8e0207 */
[----:B------:R-:W-:-:S03]  /*0400*/  IMAD.MOV.U32 R7, RZ, RZ, RZ ;  /* 0x000000ffff077224 */ /* 0x000fc600078e00ff */
[----:B------:R-:W-:-:S13]  /*0410*/  ISETP.GE.U32.AND P0, PT, R3, UR4, PT ;  /* 0x0000000403007c0c */ /* 0x000fda000bf06070 */
[----:B------:R-:W-:Y:S02]  /*0420*/  @P0 VIADD R3, R3, -UR4 ;  /* 0x8000000403030c36 */ /* 0x000fe40008000000 */
[----:B------:R-:W-:-:S03]  /*0430*/  @P0 VIADD R6, R6, 0x1 ;  /* 0x0000000106060836 */ /* 0x000fc60000000000 */
[----:B------:R-:W-:-:S13]  /*0440*/  ISETP.GE.U32.AND P1, PT, R3, UR4, PT ;  /* 0x0000000403007c0c */ /* 0x000fda000bf26070 */
[----:B------:R-:W-:Y:S01]  /*0450*/  @P1 VIADD R6, R6, 0x1 ;  /* 0x0000000106061836 */ /* 0x000fe20000000000 */
[----:B------:R-:W-:Y:S01]  /*0460*/  @!P2 LOP3.LUT R6, RZ, UR4, RZ, 0x33, !PT ;  /* 0x00000004ff06ac12 */ /* 0x000fe2000f8e33ff */
[----:B------:R-:W-:Y:S06]  /*0470*/  BRA `(.L_x_3) ;  /* 0x00000000000c7947 */ /* 0x000fec0003800000 */
.L_x_2:
[----:B------:R-:W-:Y:S01]  /*0480*/  IMAD.MOV.U32 R3, RZ, RZ, R7 ;  /* 0x000000ffff037224 */ /* 0x000fe200078e0007 */
[----:B------:R-:W-:-:S07]  /*0490*/  MOV R4, 0x4b0 ;  /* 0x000004b000047802 */ /* 0x000fce0000000f00 */
[----:B0-----:R-:W-:Y:S05]  /*04a0*/  CALL.REL.NOINC `($__internal_0_$__cuda_sm20_div_u64) ;  /* 0x0000001c00487944 */ /* 0x001fea0003c00000 */
.L_x_3:
[----:B------:R-:W0:Y:S01]  /*04b0*/  S2UR UR10, SR_CTAID.Y ;  /* 0x00000000000a79c3 */ /* 0x000e220000002600 */
[----:B------:R-:W1:Y:S01]  /*04c0*/  S2R R4, SR_TID.X ;  /* 0x0000000000047919 */ /* 0x000e620000002100 */
[----:B------:R-:W-:-:S05]  /*04d0*/  IADD3 R11, P2, PT, R6, 0x1, RZ ;  /* 0x00000001060b7810 */ /* 0x000fca0007f5e0ff */
[----:B------:R-:W-:Y:S01]  /*04e0*/  IMAD.X R10, RZ, RZ, R7, P2 ;  /* 0x000000ffff0a7224 */ /* 0x000fe200010e0607 */
[----:B------:R-:W0:Y:S08]  /*04f0*/  LDC.64 R8, c[0x0][0x3b8] ;  /* 0x0000ee00ff087b82 */ /* 0x000e300000000a00 */
[----:B------:R-:W2:Y:S08]  /*0500*/  S2UR UR32, SR_CTAID.X ;  /* 0x00000000002079c3 */ /* 0x000eb00000002500 */
[----:B------:R-:W2:Y:S08]  /*0510*/  LDC.64 R12, c[0x0][0x3a8] ;  /* 0x0000ea00ff0c7b82 */ /* 0x000eb00000000a00 */
[----:B------:R-:W3:Y:S01]  /*0520*/  S2UR UR4, SR_CTAID.Z ;  /* 0x00000000000479c3 */ /* 0x000ee20000002700 */
[----:B0-----:R-:W-:-:S02]  /*0530*/  ISETP.LE.U32.AND P0, PT, R8, UR10, PT ;  /* 0x0000000a08007c0c */ /* 0x001fc4000bf03070 */
[----:B-1----:R-:W-:Y:S02]  /*0540*/  ISETP.LE.U32.AND P2, PT, R11, R4, PT ;  /* 0x000000040b00720c */ /* 0x002fe40003f43070 */
[----:B------:R-:W-:Y:S02]  /*0550*/  ISETP.GE.U32.AND.EX P0, PT, RZ, R9, PT, P0 ;  /* 0x00000009ff00720c */ /* 0x000fe40003f06100 */
[----:B--2---:R-:W-:-:S04]  /*0560*/  ISETP.LE.U32.AND P1, PT, R12, UR32, PT ;  /* 0x000000200c007c0c */ /* 0x004fc8000bf23070 */
[----:B------:R-:W-:Y:S02]  /*0570*/  ISETP.GE.U32.OR.EX P0, PT, RZ, R13, P0, P1 ;  /* 0x0000000dff00720c */ /* 0x000fe40000706510 */
[----:B---3--:R-:W-:-:S04]  /*0580*/  ISETP.LE.U32.AND P1, PT, R0, UR4, PT ;  /* 0x0000000400007c0c */ /* 0x008fc8000bf23070 */
[----:B------:R-:W-:-:S04]  /*0590*/  ISETP.LE.U32.OR.EX P0, PT, R2, RZ, P0, P1 ;  /* 0x000000ff0200720c */ /* 0x000fc80000703510 */
[----:B------:R-:W-:-:S13]  /*05a0*/  ISETP.LE.U32.OR.EX P0, PT, R10, RZ, P0, P2 ;  /* 0x000000ff0a00720c */ /* 0x000fda0000703520 */
[----:B------:R-:W-:Y:S05]  /*05b0*/  @P0 EXIT ;  /* 0x000000000000094d */ /* 0x000fea0003800000 */
[----:B------:R-:W-:Y:S01]  /*05c0*/  IMAD.U32 R6, RZ, RZ, UR10 ;  /* 0x0000000aff067e24 */ /* 0x000fe2000f8e00ff */
[----:B------:R-:W-:Y:S01]  /*05d0*/  UMOV UR5, URZ ;  /* 0x000000ff00057c82 */ /* 0x000fe20008000000 */
[----:B------:R-:W-:Y:S01]  /*05e0*/  IMAD.MOV.U32 R7, RZ, RZ, RZ ;  /* 0x000000ffff077224 */ /* 0x000fe200078e00ff */
[----:B------:R-:W0:Y:S01]  /*05f0*/  LDCU.64 UR6, c[0x0][0x380] ;  /* 0x00007000ff0677ac */ /* 0x000e220008000a00 */
[----:B------:R-:W-:Y:S02]  /*0600*/  IMAD.MOV.U32 R5, RZ, RZ, RZ ;  /* 0x000000ffff057224 */ /* 0x000fe400078e00ff */
[----:B------:R-:W-:-:S04]  /*0610*/  IMAD.WIDE.U32 R6, R8, UR32, R6 ;  /* 0x0000002008067c25 */ /* 0x000fc8000f8e0006 */
[----:B------:R-:W-:Y:S02]  /*0620*/  IMAD R3, R9, UR32, R7 ;  /* 0x0000002009037c24 */ /* 0x000fe4000f8e0207 */
[----:B------:R-:W-:-:S04]  /*0630*/  IMAD.WIDE.U32 R8, R0, R6, UR4 ;  /* 0x0000000400087e25 */ /* 0x000fc8000f8e0006 */
[----:B------:R-:W-:-:S04]  /*0640*/  IMAD R3, R3, R0, RZ ;  /* 0x0000000003037224 */ /* 0x000fc800078e02ff */
[----:B------:R-:W-:-:S04]  /*0650*/  IMAD R3, R2, R6, R3 ;  /* 0x0000000602037224 */ /* 0x000fc800078e0203 */
[----:B------:R-:W-:Y:S02]  /*0660*/  IMAD.IADD R0, R9, 0x1, R3 ;  /* 0x0000000109007824 */ /* 0x000fe400078e0203 */
[----:B------:R-:W-:-:S04]  /*0670*/  IMAD.WIDE.U32 R2, R11, R8, R4 ;  /* 0x000000080b027225 */ /* 0x000fc800078e0004 */
[----:B------:R-:W-:Y:S01]  /*0680*/  IMAD R7, R0, R11, RZ ;  /* 0x0000000b00077224 */ /* 0x000fe200078e02ff */
[----:B0-----:R-:W-:-:S03]  /*0690*/  LEA R6, P0, R2, UR6, 0x2 ;  /* 0x0000000602067c11 */ /* 0x001fc6000f8010ff */
[----:B------:R-:W-:-:S04]  /*06a0*/  IMAD R7, R10, R8, R7 ;  /* 0x000000080a077224 */ /* 0x000fc800078e0207 */
[----:B------:R-:W-:-:S05]  /*06b0*/  IMAD.IADD R3, R3, 0x1, R7 ;  /* 0x0000000103037824 */ /* 0x000fca00078e0207 */
[----:B------:R-:W-:Y:S01]  /*06c0*/  LEA.HI.X R7, R2, UR7, R3, 0x2, P0 ;  /* 0x0000000702077c11 */ /* 0x000fe200080f1403 */
[----:B------:R-:W0:Y:S04]  /*06d0*/  LDCU.64 UR6, c[0x0][0x398] ;  /* 0x00007300ff0677ac */ /* 0x000e280008000a00 */
[----:B------:R-:W2:Y:S01]  /*06e0*/  LDG.E R0, desc[UR24][R6.64] ;  /* 0x0000001806007981 */ /* 0x000ea2000c1e1900 */
[----:B0-----:R-:W-:-:S04]  /*06f0*/  ULEA UR5, UP0, UR10, UR6, 0x2 ;  /* 0x000000060a057291 */ /* 0x001fc8000f8010ff */
[----:B------:R-:W-:Y:S02]  /*0700*/  ULEA.HI.X UR6, UR10, UR7, URZ, 0x2, UP0 ;  /* 0x000000070a067291 */ /* 0x000fe400080f14ff */
[----:B------:R-:W-:-:S04]  /*0710*/  IMAD.U32 R2, RZ, RZ, UR5 ;  /* 0x00000005ff027e24 */ /* 0x000fc8000f8e00ff */
[----:B------:R-:W-:-:S05]  /*0720*/  IMAD.U32 R3, RZ, RZ, UR6 ;  /* 0x00000006ff037e24 */ /* 0x000fca000f8e00ff */
[----:B------:R-:W0:Y:S02]  /*0730*/  LDCU.64 UR6, c[0x0][0x3b0] ;  /* 0x00007600ff0677ac */ /* 0x000e240008000a00 */
[----:B0-----:R-:W-:-:S04]  /*0740*/  ISETP.NE.U32.AND P0, PT, RZ, UR6, PT ;  /* 0x00000006ff007c0c */ /* 0x001fc8000bf05070 */
[----:B------:R-:W-:Y:S01]  /*0750*/  ISETP.NE.AND.EX P0, PT, RZ, UR7, PT, P0 ;  /* 0x00000007ff007c0c */ /* 0x000fe2000bf05300 */
[----:B--2---:R0:W-:-:S12]  /*0760*/  REDG.E.ADD.F32.FTZ.RN.STRONG.GPU desc[UR24][R2.64], R0 ;  /* 0x00000000020079a6 */ /* 0x0041d8000c12f318 */
[----:B------:R-:W-:Y:S05]  /*0770*/  @!P0 EXIT ;  /* 0x000000000000894d */ /* 0x000fea0003800000 */
[----:B------:R-:W1:Y:S01]  /*0780*/  LDCU.128 UR16, c[0x0][0x3d0] ;  /* 0x00007a00ff1077ac */ /* 0x000e620008000c00 */
[----:B------:R-:W2:Y:S01]  /*0790*/  LDCU.64 UR12, c[0x0][0x3e0] ;  /* 0x00007c00ff0c77ac */ /* 0x000ea20008000a00 */
[----:B-1----:R-:W-:-:S04]  /*07a0*/  ISETP.NE.U32.AND P0, PT, RZ, UR16, PT ;  /* 0x00000010ff007c0c */ /* 0x002fc8000bf05070 */
[----:B------:R-:W-:Y:S01]  /*07b0*/  ISETP.NE.AND.EX P0, PT, RZ, UR17, PT, P0 ;  /* 0x00000011ff007c0c */ /* 0x000fe2000bf05300 */
[----:B--2---:R-:W-:-:S04]  /*07c0*/  UIADD3 UR12, UP0, UPT, URZ, -UR12, URZ ;  /* 0x8000000cff0c7290 */ /* 0x004fc8000ff1e0ff */
[----:B------:R-:W-:-:S08]  /*07d0*/  UIADD3.X UR13, UPT, UPT, URZ, ~UR13, URZ, UP0, !UPT ;  /* 0x8000000dff0d7290 */ /* 0x000fd000087fe4ff */
[----:B------:R-:W-:Y:S05]  /*07e0*/  @!P0 EXIT ;  /* 0x000000000000894d */ /* 0x000fea0003800000 */
[----:B0-----:R-:W-:Y:S01]  /*07f0*/  IMAD.U32 R2, RZ, RZ, UR12 ;  /* 0x0000000cff027e24 */ /* 0x001fe2000f8e00ff */
[----:B------:R-:W-:Y:S01]  /*0800*/  ULOP3.LUT UR16, UR16, 0xfffffffc, URZ, 0xc0, !UPT ;  /* 0xfffffffc10107892 */ /* 0x000fe2000f8ec0ff */
[----:B------:R-:W-:Y:S01]  /*0810*/  IMAD.U32 R3, RZ, RZ, UR13 ;  /* 0x0000000dff037e24 */ /* 0x000fe2000f8e00ff */
[----:B------:R-:W-:Y:S01]  /*0820*/  UIMAD.WIDE.U32 UR12, UR4, UR18, UR12 ;  /* 0x00000012040c72a5 */ /* 0x000fe2000f8e000c */
[----:B------:R-:W-:Y:S01]  /*0830*/  UMOV UR6, URZ ;  /* 0x000000ff00067c82 */ /* 0x000fe20008000000 */
[C---:B------:R-:W-:Y:S02]  /*0840*/  IMAD.WIDE.U32 R2, R4.reuse, UR18, R2 ;  /* 0x0000001204027c25 */ /* 0x040fe4000f8e0002 */
[----:B------:R-:W-:Y:S01]  /*0850*/  UIMAD UR33, UR4, UR19, UR13 ;  /* 0x00000013042172a4 */ /* 0x000fe2000f8e020d */
[----:B------:R-:W-:Y:S01]  /*0860*/  UMOV UR7, URZ ;  /* 0x000000ff00077c82 */ /* 0x000fe20008000000 */
[----:B------:R-:W-:-:S10]  /*0870*/  IMAD R4, R4, UR19, R3 ;  /* 0x0000001304047c24 */ /* 0x000fd4000f8e0203 */
.L_x_22:
[----:B------:R-:W-:Y:S01]  /*0880*/  UMOV UR4, URZ ;  /* 0x000000ff00047c82 */ /* 0x000fe20008000000 */
[----:B0123--:R-:W-:-:S05]  /*0890*/  UMOV UR5, URZ ;  /* 0x000000ff00057c82 */ /* 0x00ffca0008000000 */
.L_x_21:
[----:B0-----:R-:W0:Y:S01]  /*08a0*/  LDCU.64 UR18, c[0x0][0x3b0] ;  /* 0x00007600ff1277ac */ /* 0x001e220008000a00 */
[----:B-1----:R-:W1:Y:S01]  /*08b0*/  LDCU.64 UR22, c[0x0][0x3d0] ;  /* 0x00007a00ff1677ac */ /* 0x002e620008000a00 */
[----:B--2---:R-:W2:Y:S01]  /*08c0*/  LDCU.64 UR14, c[0x0][0x3c0] ;  /* 0x00007800ff0e77ac */ /* 0x004ea20008000a00 */
[----:B------:R-:W-:-:S04]  /*08d0*/  UIADD3 UR26, UP0, UPT, UR4, UR12, URZ ;  /* 0x0000000c041a7290 */ /* 0x000fc8000ff1e0ff */
[----:B------:R-:W-:Y:S02]  /*08e0*/  UIADD3.X UR46, UPT, UPT, UR5, UR33, URZ, UP0, !UPT ;  /* 0x00000021052e7290 */ /* 0x000fe400087fe4ff */
[----:B0-----:R-:W-:Y:S02]  /*08f0*/  UIMAD.WIDE.U32 UR8, UR32, UR18, UR6 ;  /* 0x00000012200872a5 */ /* 0x001fe4000f8e0006 */
[----:B------:R-:W-:Y:S02]  /*0900*/  USHF.R.S32.HI UR27, URZ, 0x1f, UR26 ;  /* 0x0000001fff1b7899 */ /* 0x000fe4000801141a */
[----:B-1----:R-:W-:Y:S02]  /*0910*/  UISETP.GE.U32.AND UP1, UPT, UR22, 0x4, UPT ;  /* 0x000000041600788c */ /* 0x002fe4000bf26070 */
[----:B------:R-:W-:Y:S02]  /*0920*/  UIMAD UR9, UR32, UR19, UR9 ;  /* 0x00000013200972a4 */ /* 0x000fe4000f8e0209 */
[----:B------:R-:W-:-:S02]  /*0930*/  UISETP.GE.U32.AND.EX UP1, UPT, UR23, URZ, UPT, UP1 ;  /* 0x000000ff1700728c */ /* 0x000fc4000bf26110 */
[----:B--2---:R-:W-:Y:S02]  /*0940*/  UIMAD UR9, UR9, UR14, URZ ;  /* 0x0000000e090972a4 */ /* 0x004fe4000f8e02ff */
[----:B------:R-:W-:Y:S02]  /*0950*/  UIMAD.WIDE.U32 UR28, UR6, UR22, UR4 ;  /* 0x00000016061c72a5 */ /* 0x000fe4000f8e0004 */
[----:B------:R-:W-:Y:S02]  /*0960*/  UIADD3 UR4, UP0, UPT, UR4, 0x1, URZ ;  /* 0x0000000104047890 */ /* 0x000fe4000ff1e0ff */
[----:B------:R-:W-:Y:S02]  /*0970*/  UIMAD UR11, UR7, UR22, URZ ;  /* 0x00000016070b72a4 */ /* 0x000fe4000f8e02ff */
[----:B------:R-:W-:Y:S02]  /*0980*/  UIMAD UR9, UR8, UR15, UR9 ;  /* 0x0000000f080972a4 */ /* 0x000fe4000f8e0209 */
[----:B------:R-:W-:-:S02]  /*0990*/  UIADD3.X UR5, UPT, UPT, URZ, UR5, URZ, UP0, !UPT ;  /* 0x00000005ff057290 */ /* 0x000fc400087fe4ff */
[----:B------:R-:W-:Y:S02]  /*09a0*/  UIMAD.WIDE.U32 UR30, UR8, UR14, UR26 ;  /* 0x0000000e081e72a5 */ /* 0x000fe4000f8e001a */
[----:B------:R-:W-:Y:S02]  /*09b0*/  UIMAD UR11, UR6, UR23, UR11 ;  /* 0x00000017060b72a4 */ /* 0x000fe4000f8e020b */
[----:B------:R-:W-:Y:S02]  /*09c0*/  UISETP.NE.U32.AND UP0, UPT, UR4, UR22, UPT ;  /* 0x000000160400728c */ /* 0x000fe4000bf05070 */
[----:B------:R-:W-:Y:S02]  /*09d0*/  UIADD3 UR17, UPT, UPT, UR31, UR9, URZ ;  /* 0x000000091f117290 */ /* 0x000fe4000fffe0ff */
[----:B------:R-:W-:Y:S02]  /*09e0*/  UIADD3 UR15, UPT, UPT, UR29, UR11, URZ ;  /* 0x0000000b1d0f7290 */ /* 0x000fe4000fffe0ff */
[----:B------:R-:W-:Y:S01]  /*09f0*/  UISETP.NE.AND.EX UP0, UPT, UR5, UR23, UPT, UP0 ;  /* 0x000000170500728c */ /* 0x000fe2000bf05300 */
[----:B------:R-:W-:Y:S01]  /*0a00*/  UMOV UR8, URZ ;  /* 0x000000ff00087c82 */ /* 0x000fe20008000000 */
[----:B------:R-:W-:Y:S01]  /*0a10*/  UMOV UR9, URZ ;  /* 0x000000ff00097c82 */ /* 0x000fe20008000000 */
[----:B---3--:R-:W-:Y:S08]  /*0a20*/  BRA.U !UP1, `(.L_x_4) ;  /* 0x0000000d092c7547 */ /* 0x008ff0000b800000 */
[----:B------:R-:W0:Y:S01]  /*0a30*/  LDCU UR18, c[0x0][0x3d4] ;  /* 0x00007a80ff1277ac */ /* 0x000e220008000800 */
[----:B------:R-:W1:Y:S01]  /*0a40*/  LDCU UR47, c[0x0][0x3cc] ;  /* 0x00007980ff2f77ac */ /* 0x000e620008000800 */
[----:B------:R-:W2:Y:S01]  /*0a50*/  LDCU UR48, c[0x0][0x3c8] ;  /* 0x00007900ff3077ac */ /* 0x000ea20008000800 */
[----:B------:R-:W3:Y:S01]  /*0a60*/  LDCU.64 UR34, c[0x0][0x3b8] ;  /* 0x00007700ff2277ac */ /* 0x000ee20008000a00 */
[----:B------:R-:W4:Y:S01]  /*0a70*/  LDCU UR14, c[0x0][0x3c0] ;  /* 0x00007800ff0e77ac */ /* 0x000f220008000800 */
[----:B------:R-:W0:Y:S01]  /*0a80*/  LDCU UR19, c[0x0][0x3d4] ;  /* 0x00007a80ff1377ac */ /* 0x000e220008000800 */
[----:B------:R-:W0:Y:S01]  /*0a90*/  LDCU.64 UR36, c[0x0][0x3b8] ;  /* 0x00007700ff2477ac */ /* 0x000e220008000a00 */
[----:B------:R-:W0:Y:S01]  /*0aa0*/  LDCU.64 UR38, c[0x0][0x390] ;  /* 0x00007200ff2677ac */ /* 0x000e220008000a00 */
[----:B------:R-:W0:Y:S01]  /*0ab0*/  LDCU.64 UR40, c[0x0][0x388] ;  /* 0x00007100ff2877ac */ /* 0x000e220008000a00 */
[----:B------:R-:W0:Y:S01]  /*0ac0*/  LDCU.64 UR42, c[0x0][0x3a0] ;  /* 0x00007400ff2a77ac */ /* 0x000e220008000a00 */
[----:B------:R-:W0:Y:S01]  /*0ad0*/  LDCU.64 UR44, c[0x0][0x3d0] ;  /* 0x00007a00ff2c77ac */ /* 0x000e220008000a00 */
[----:B------:R-:W-:Y:S01]  /*0ae0*/  UMOV UR8, URZ ;  /* 0x000000ff00087c82 */ /* 0x000fe20008000000 */
[----:B------:R-:W-:-:S05]  /*0af0*/  UMOV UR9, URZ ;  /* 0x000000ff00097c82 */ /* 0x000fca0008000000 */
.L_x_13:
[----:B0-2---:R-:W-:Y:S01]  /*0b00*/  IADD3 R12, P0, PT, R2, UR8, RZ ;  /* 0x00000008020c7c10 */ /* 0x005fe2000ff1e0ff */
[----:B------:R-:W-:Y:S03]  /*0b10*/  BSSY.RECONVERGENT B0, `(.L_x_5) ;  /* 0x000004c000007945 */ /* 0x000fe60003800200 */
[----:B------:R-:W-:Y:S02]  /*0b20*/  IADD3.X R14, PT, PT, R4, UR9, RZ, P0, !PT ;  /* 0x00000009040e7c10 */ /* 0x000fe400087fe4ff */
[C---:B-1----:R-:W-:Y:S02]  /*0b30*/  IADD3 R10, P0, PT, R12.reuse, 0x1, RZ ;  /* 0x000000010c0a7810 */ /* 0x042fe40007f1e0ff */
[C---:B---3--:R-:W-:Y:S02]  /*0b40*/  IADD3 R8, P1, PT, R12.reuse, 0x2, RZ ;  /* 0x000000020c087810 */ /* 0x048fe40007f3e0ff */
[----:B------:R-:W-:Y:S01]  /*0b50*/  IADD3 R6, P2, PT, R12, 0x3, RZ ;  /* 0x000000030c067810 */ /* 0x000fe20007f5e0ff */
[--C-:B------:R-:W-:Y:S01]  /*0b60*/  IMAD.X R18, RZ, RZ, R14.reuse, P0 ;  /* 0x000000ffff127224 */ /* 0x100fe200000e060e */
[----:B------:R-:W-:Y:S01]  /*0b70*/  LOP3.LUT R20, R14, UR46, RZ, 0xfc, !PT ;  /* 0x0000002e0e147c12 */ /* 0x000fe2000f8efcff */
[--C-:B------:R-:W-:Y:S01]  /*0b80*/  IMAD.X R16, RZ, RZ, R14.reuse, P1 ;  /* 0x000000ffff107224 */ /* 0x100fe200008e060e */
[----:B------:R-:W-:Y:S01]  /*0b90*/  LOP3.LUT R19, R12, UR26, RZ, 0xfc, !PT ;  /* 0x0000001a0c137c12 */ /* 0x000fe2000f8efcff */
[----:B------:R-:W-:Y:S01]  /*0ba0*/  IMAD.X R14, RZ, RZ, R14, P2 ;  /* 0x000000ffff0e7224 */ /* 0x000fe200010e060e */
[----:B------:R-:W-:-:S02]  /*0bb0*/  LOP3.LUT R5, R6, UR26, RZ, 0xfc, !PT ;  /* 0x0000001a06057c12 */ /* 0x000fc4000f8efcff */
[----:B------:R-:W-:Y:S02]  /*0bc0*/  LOP3.LUT R17, R10, UR26, RZ, 0xfc, !PT ;  /* 0x0000001a0a117c12 */ /* 0x000fe4000f8efcff */
[----:B------:R-:W-:Y:S02]  /*0bd0*/  LOP3.LUT R14, R14, UR46, RZ, 0xfc, !PT ;  /* 0x0000002e0e0e7c12 */ /* 0x000fe4000f8efcff */
[----:B------:R-:W-:Y:S02]  /*0be0*/  LOP3.LUT R18, R18, UR46, RZ, 0xfc, !PT ;  /* 0x0000002e12127c12 */ /* 0x000fe4000f8efcff */
[----:B------:R-:W-:Y:S02]  /*0bf0*/  SHF.R.U64 R19, R19, 0x1f, R20 ;  /* 0x0000001f13137819 */ /* 0x000fe40000001214 */
[----:B------:R-:W-:Y:S02]  /*0c00*/  SHF.R.U64 R5, R5, 0x1f, R14 ;  /* 0x0000001f05057819 */ /* 0x000fe4000000120e */
[----:B------:R-:W-:-:S02]  /*0c10*/  SHF.R.U64 R17, R17, 0x1f, R18 ;  /* 0x0000001f11117819 */ /* 0x000fc40000001212 */
[----:B------:R-:W-:Y:S02]  /*0c20*/  LOP3.LUT R18, R19, 0x1, RZ, 0xc0, !PT ;  /* 0x0000000113127812 */ /* 0x000fe400078ec0ff */
[----:B------:R-:W-:Y:S02]  /*0c30*/  LOP3.LUT R5, R5, 0x1, RZ, 0xc0, !PT ;  /* 0x0000000105057812 */ /* 0x000fe400078ec0ff */
[----:B------:R-:W-:Y:S02]  /*0c40*/  ISETP.EQ.U32.AND P2, PT, R18, 0x1, PT ;  /* 0x000000011200780c */ /* 0x000fe40003f42070 */
[----:B--2---:R-:W-:Y:S02]  /*0c50*/  ISETP.GE.AND P1, PT, R12, UR48, PT ;  /* 0x000000300c007c0c */ /* 0x004fe4000bf26270 */
[----:B------:R-:W-:Y:S01]  /*0c60*/  ISETP.EQ.U32.AND P0, PT, R5, 0x1, PT ;  /* 0x000000010500780c */ /* 0x000fe20003f02070 */
[----:B------:R-:W-:Y:S01]  /*0c70*/  IMAD.U32 R5, RZ, RZ, UR26 ;  /* 0x0000001aff057e24 */ /* 0x000fe2000f8e00ff */
[----:B------:R-:W-:-:S02]  /*0c80*/  LOP3.LUT R15, R8, UR26, RZ, 0xfc, !PT ;  /* 0x0000001a080f7c12 */ /* 0x000fc4000f8efcff */
[----:B------:R-:W-:Y:S02]  /*0c90*/  LOP3.LUT R16, R16, UR46, RZ, 0xfc, !PT ;  /* 0x0000002e10107c12 */ /* 0x000fe4000f8efcff */
[----:B------:R-:W-:Y:S02]  /*0ca0*/  ISETP.EQ.U32.OR.EX P1, PT, RZ, RZ, P1, P2 ;  /* 0x000000ffff00720c */ /* 0x000fe40000f22520 */
[----:B------:R-:W-:Y:S02]  /*0cb0*/  SHF.R.U64 R15, R15, 0x1f, R16 ;  /* 0x0000001f0f0f7819 */ /* 0x000fe40000001210 */
[----:B----4-:R-:W-:Y:S02]  /*0cc0*/  ISETP.GE.OR P1, PT, R5, UR14, P1 ;  /* 0x0000000e05007c0c */ /* 0x010fe40008f26670 */
[----:B------:R-:W-:Y:S02]  /*0cd0*/  LOP3.LUT R16, R17, 0x1, RZ, 0xc0, !PT ;  /* 0x0000000111107812 */ /* 0x000fe400078ec0ff */
[----:B------:R-:W-:Y:S01]  /*0ce0*/  LOP3.LUT R14, R15, 0x1, RZ, 0xc0, !PT ;  /* 0x000000010f0e7812 */ /* 0x000fe200078ec0ff */
[----:B------:R-:W-:Y:S01]  /*0cf0*/  IMAD.U32 R15, RZ, RZ, UR26 ;  /* 0x0000001aff0f7e24 */ /* 0x000fe2000f8e00ff */
[----:B------:R-:W-:Y:S01]  /*0d00*/  ISETP.EQ.U32.AND P5, PT, R16, 0x1, PT ;  /* 0x000000011000780c */ /* 0x000fe20003fa2070 */
[----:B------:R-:W-:Y:S01]  /*0d10*/  IMAD.U32 R16, RZ, RZ, UR26 ;  /* 0x0000001aff107e24 */ /* 0x000fe2000f8e00ff */
[----:B------:R-:W-:Y:S01]  /*0d20*/  ISETP.EQ.U32.AND P4, PT, R14, 0x1, PT ;  /* 0x000000010e00780c */ /* 0x000fe20003f82070 */
[----:B------:R-:W-:Y:S01]  /*0d30*/  IMAD.U32 R14, RZ, RZ, UR26 ;  /* 0x0000001aff0e7e24 */ /* 0x000fe2000f8e00ff */
[----:B------:R-:W-:-:S02]  /*0d40*/  ISETP.GE.AND P6, PT, R10, UR48, PT ;  /* 0x000000300a007c0c */ /* 0x000fc4000bfc6270 */
[----:B------:R-:W-:Y:S02]  /*0d50*/  ISETP.GE.AND P3, PT, R8, UR48, PT ;  /* 0x0000003008007c0c */ /* 0x000fe4000bf66270 */
[----:B------:R-:W-:Y:S02]  /*0d60*/  ISETP.GE.AND P2, PT, R6, UR48, PT ;  /* 0x0000003006007c0c */ /* 0x000fe4000bf46270 */
[----:B------:R-:W-:Y:S02]  /*0d70*/  ISETP.EQ.U32.OR.EX P5, PT, RZ, RZ, P6, P5 ;  /* 0x000000ffff00720c */ /* 0x000fe400037a2550 */
[----:B------:R-:W-:Y:S02]  /*0d80*/  ISETP.EQ.U32.OR.EX P3, PT, RZ, RZ, P3, P4 ;  /* 0x000000ffff00720c */ /* 0x000fe40001f62540 */
[----:B------:R-:W-:Y:S02]  /*0d90*/  ISETP.EQ.U32.OR.EX P0, PT, RZ, RZ, P2, P0 ;  /* 0x000000ffff00720c */ /* 0x000fe40001702500 */
[----:B------:R-:W-:-:S02]  /*0da0*/  ISETP.GE.OR P5, PT, R14, UR14, P5 ;  /* 0x0000000e0e007c0c */ /* 0x000fc4000afa6670 */
[----:B------:R-:W-:Y:S02]  /*0db0*/  ISETP.GE.OR P3, PT, R15, UR14, P3 ;  /* 0x0000000e0f007c0c */ /* 0x000fe40009f66670 */
[----:B------:R-:W-:Y:S01]  /*0dc0*/  ISETP.GE.OR P0, PT, R16, UR14, P0 ;  /* 0x0000000e10007c0c */ /* 0x000fe20008706670 */
[----:B------:R-:W-:-:S12]  /*0dd0*/  @P1 BRA `(.L_x_6) ;  /* 0x00000000007c1947 */ /* 0x000fd80003800000 */
[----:B------:R-:W-:Y:S01]  /*0de0*/  UIMAD UR11, UR17, UR48, URZ ;  /* 0x00000030110b72a4 */ /* 0x000fe2000f8e02ff */
[--C-:B------:R-:W-:Y:S01]  /*0df0*/  SHF.R.S32.HI R13, RZ, 0x1f, R12.reuse ;  /* 0x0000001fff0d7819 */ /* 0x100fe2000001140c */
[----:B------:R-:W-:Y:S02]  /*0e00*/  IMAD.U32 R5, RZ, RZ, UR48 ;  /* 0x00000030ff057e24 */ /* 0x000fe4000f8e00ff */
[----:B-1----:R-:W-:Y:S02]  /*0e10*/  UIMAD UR11, UR30, UR47, UR11 ;  /* 0x0000002f1e0b72a4 */ /* 0x002fe4000f8e020b */
[----:B------:R-:W-:-:S04]  /*0e20*/  IMAD.WIDE.U32 R12, R5, UR30, R12 ;  /* 0x0000001e050c7c25 */ /* 0x000fc8000f8e000c */
[----:B------:R-:W-:Y:S02]  /*0e30*/  VIADD R15, R13, UR11 ;  /* 0x0000000b0d0f7c36 */ /* 0x000fe40008000000 */
[----:B------:R-:W-:-:S03]  /*0e40*/  IMAD.SHL.U32 R14, R12, 0x4, RZ ;  /* 0x000000040c0e7824 */ /* 0x000fc600078e00ff */
[----:B------:R-:W-:Y:S02]  /*0e50*/  SHF.L.U64.HI R15, R12, 0x2, R15 ;  /* 0x000000020c0f7819 */ /* 0x000fe4000001020f */
[----:B0-----:R-:W-:-:S04]  /*0e60*/  IADD3 R12, P1, PT, R14, UR40, RZ ;  /* 0x000000280e0c7c10 */ /* 0x001fc8000ff3e0ff */
[----:B------:R-:W-:-:S05]  /*0e70*/  IADD3.X R13, PT, PT, R15, UR41, RZ, P1, !PT ;  /* 0x000000290f0d7c10 */ /* 0x000fca0008ffe4ff */
[----:B------:R0:W2:Y:S01]  /*0e80*/  LDG.E R5, desc[UR24][R12.64] ;  /* 0x000000180c057981 */ /* 0x0000a2000c1e1900 */
[----:B------:R-:W-:Y:S02]  /*0e90*/  UIMAD UR11, UR15, UR44, URZ ;  /* 0x0000002c0f0b72a4 */ /* 0x000fe4000f8e02ff */
[----:B------:R-:W-:Y:S02]  /*0ea0*/  UIMAD.WIDE.U32 UR20, UR28, UR44, UR8 ;  /* 0x0000002c1c1472a5 */ /* 0x000fe4000f8e0008 */
[----:B------:R-:W-:-:S04]  /*0eb0*/  UIMAD UR11, UR28, UR45, UR11 ;  /* 0x0000002d1c0b72a4 */ /* 0x000fc8000f8e020b */
[----:B------:R-:W-:-:S04]  /*0ec0*/  UIADD3 UR11, UPT, UPT, UR21, UR11, URZ ;  /* 0x0000000b150b7290 */ /* 0x000fc8000fffe0ff */
[----:B------:R-:W-:-:S03]  /*0ed0*/  UIMAD UR21, UR11, UR36, URZ ;  /* 0x000000240b1572a4 */ /* 0x000fc6000f8e02ff */
[----:B------:R-:W-:Y:S01]  /*0ee0*/  UMOV UR11, URZ ;  /* 0x000000ff000b7c82 */ /* 0x000fe20008000000 */
[----:B------:R-:W-:Y:S02]  /*0ef0*/  UIMAD UR21, UR20, UR37, UR21 ;  /* 0x00000025141572a4 */ /* 0x000fe4000f8e0215 */
[----:B------:R-:W-:-:S04]  /*0f00*/  UIMAD.WIDE.U32 UR22, UR20, UR36, UR10 ;  /* 0x00000024141672a5 */ /* 0x000fc8000f8e000a */
[----:B------:R-:W-:Y:S02]  /*0f10*/  ULEA UR20, UP1, UR22, UR38, 0x2 ;  /* 0x0000002616147291 */ /* 0x000fe4000f8210ff */
[----:B------:R-:W-:-:S04]  /*0f20*/  UIADD3 UR11, UPT, UPT, UR23, UR21, URZ ;  /* 0x00000015170b7290 */ /* 0x000fc8000fffe0ff */
[----:B------:R-:W-:Y:S01]  /*0f30*/  ULEA.HI.X UR11, UR22, UR39, UR11, 0x2, UP1 ;  /* 0x00000027160b7291 */ /* 0x000fe200088f140b */
[----:B0-----:R-:W-:-:S05]  /*0f40*/  IMAD.U32 R12, RZ, RZ, UR20 ;  /* 0x00000014ff0c7e24 */ /* 0x001fca000f8e00ff */
[----:B------:R-:W-:Y:S02]  /*0f50*/  IMAD.U32 R13, RZ, RZ, UR11 ;  /* 0x0000000bff0d7e24 */ /* 0x000fe4000f8e00ff */
[----:B--2---:R-:W-:-:S05]  /*0f60*/  FMUL R5, R0, R5 ;  /* 0x0000000500057220 */ /* 0x004fca0000400000 */
[----:B------:R2:W-:Y:S04]  /*0f70*/  REDG.E.ADD.F32.FTZ.RN.STRONG.GPU desc[UR24][R12.64], R5 ;  /* 0x000000050c0079a6 */ /* 0x0005e8000c12f318 */
[----:B------:R-:W4:Y:S01]  /*0f80*/  LDG.E R17, desc[UR24][R12.64] ;  /* 0x000000180c117981 */ /* 0x000f22000c1e1900 */
[----:B------:R-:W-:-:S04]  /*0f90*/  IADD3 R14, P1, PT, R14, UR42, RZ ;  /* 0x0000002a0e0e7c10 */ /* 0x000fc8000ff3e0ff */
[----:B------:R-:W-:Y:S01]  /*0fa0*/  IADD3.X R15, PT, PT, R15, UR43, RZ, P1, !PT ;  /* 0x0000002b0f0f7c10 */ /* 0x000fe20008ffe4ff */
[----:B----4-:R-:W-:-:S05]  /*0fb0*/  FMUL R17, R0, R17 ;  /* 0x0000001100117220 */ /* 0x010fca0000400000 */
[----:B------:R2:W-:Y:S03]  /*0fc0*/  REDG.E.ADD.F32.FTZ.RN.STRONG.GPU desc[UR24][R14.64], R17 ;  /* 0x000000110e0079a6 */ /* 0x0005e6000c12f318 */
.L_x_6:
[----:B01-3--:R-:W-:Y:S05]  /*0fd0*/  BSYNC.RECONVERGENT B0 ;  /* 0x0000000000007941 */ /* 0x00bfea0003800200 */
.L_x_5:
[----:B------:R-:W-:Y:S04]  /*0fe0*/  BSSY.RECONVERGENT B0, `(.L_x_7) ;  /* 0x0000021000007945 */ /* 0x000fe80003800200 */
[----:B------:R-:W-:Y:S05]  /*0ff0*/  @P5 BRA `(.L_x_8) ;  /* 0x00000000007c5947 */ /* 0x000fea0003800000 */
[----:B------:R-:W-:Y:S01]  /*1000*/  UIMAD UR11, UR17, UR48, URZ ;  /* 0x00000030110b72a4 */ /* 0x000fe2000f8e02ff */
[--C-:B------:R-:W-:Y:S01]  /*1010*/  SHF.R.S32.HI R11, RZ, 0x1f, R10.reuse ;  /* 0x0000001fff0b7819 */ /* 0x100fe2000001140a */
[----:B--2---:R-:W-:Y:S02]  /*1020*/  IMAD.U32 R5, RZ, RZ, UR48 ;  /* 0x00000030ff057e24 */ /* 0x004fe4000f8e00ff */
[----:B------:R-:W-:Y:S02]  /*1030*/  UIMAD UR11, UR30, UR47, UR11 ;  /* 0x0000002f1e0b72a4 */ /* 0x000fe4000f8e020b */
[----:B------:R-:W-:-:S04]  /*1040*/  IMAD.WIDE.U32 R10, R5, UR30, R10 ;  /* 0x0000001e050a7c25 */ /* 0x000fc8000f8e000a */
[----:B------:R-:W-:Y:S02]  /*1050*/  VIADD R13, R11, UR11 ;  /* 0x0000000b0b0d7c36 */ /* 0x000fe40008000000 */
[----:B------:R-:W-:-:S03]  /*1060*/  IMAD.SHL.U32 R12, R10, 0x4, RZ ;  /* 0x000000040a0c7824 */ /* 0x000fc600078e00ff */
[----:B------:R-:W-:Y:S02]  /*1070*/  SHF.L.U64.HI R13, R10, 0x2, R13 ;  /* 0x000000020a0d7819 */ /* 0x000fe4000001020d */
[----:B------:R-:W-:-:S04]  /*1080*/  IADD3 R10, P1, PT, R12, UR40, RZ ;  /* 0x000000280c0a7c10 */ /* 0x000fc8000ff3e0ff */
[----:B------:R-:W-:-:S05]  /*1090*/  IADD3.X R11, PT, PT, R13, UR41, RZ, P1, !PT ;  /* 0x000000290d0b7c10 */ /* 0x000fca0008ffe4ff */
[----:B------:R0:W2:Y:S01]  /*10a0*/  LDG.E R5, desc[UR24][R10.64] ;  /* 0x000000180a057981 */ /* 0x0000a2000c1e1900 */
[----:B------:R-:W-:Y:S02]  /*10b0*/  UIMAD UR11, UR15, UR44, URZ ;  /* 0x0000002c0f0b72a4 */ /* 0x000fe4000f8e02ff */
[----:B------:R-:W-:Y:S02]  /*10c0*/  UIMAD.WIDE.U32 UR22, UR28, UR44, UR8 ;  /* 0x0000002c1c1672a5 */ /* 0x000fe4000f8e0008 */
[----:B------:R-:W-:Y:S02]  /*10d0*/  UIMAD UR11, UR28, UR45, UR11 ;  /* 0x0000002d1c0b72a4 */ /* 0x000fe4000f8e020b */
[----:B------:R-:W-:Y:S02]  /*10e0*/  UIMAD.WIDE.U32 UR20, UR22, UR36, UR34 ;  /* 0x00000024161472a5 */ /* 0x000fe4000f8e0022 */
[----:B------:R-:W-:-:S04]  /*10f0*/  UIADD3 UR11, UPT, UPT, UR23, UR11, URZ ;  /* 0x0000000b170b7290 */ /* 0x000fc8000fffe0ff */
[----:B------:R-:W-:Y:S02]  /*1100*/  UIMAD UR23, UR11, UR36, URZ ;  /* 0x000000240b1772a4 */ /* 0x000fe4000f8e02ff */
[----:B------:R-:W-:Y:S02]  /*1110*/  UIADD3 UR11, UP1, UPT, UR10, UR20, URZ ;  /* 0x000000140a0b7290 */ /* 0x000fe4000ff3e0ff */
[----:B------:R-:W-:Y:S02]  /*1120*/  UIMAD UR23, UR22, UR37, UR23 ;  /* 0x00000025161772a4 */ /* 0x000fe4000f8e0217 */
[----:B------:R-:W-:Y:S02]  /*1130*/  ULEA UR22, UP2, UR11, UR38, 0x2 ;  /* 0x000000260b167291 */ /* 0x000fe4000f8410ff */
[----:B------:R-:W-:-:S04]  /*1140*/  UIADD3.X UR20, UPT, UPT, UR23, UR21, URZ, UP1, !UPT ;  /* 0x0000001517147290 */ /* 0x000fc80008ffe4ff */
[----:B------:R-:W-:Y:S01]  /*1150*/  ULEA.HI.X UR20, UR11, UR39, UR20, 0x2, UP2 ;  /* 0x000000270b147291 */ /* 0x000fe200090f1414 */
[----:B0-----:R-:W-:-:S05]  /*1160*/  IMAD.U32 R10, RZ, RZ, UR22 ;  /* 0x00000016ff0a7e24 */ /* 0x001fca000f8e00ff */
[----:B------:R-:W-:Y:S02]  /*1170*/  IMAD.U32 R11, RZ, RZ, UR20 ;  /* 0x00000014ff0b7e24 */ /* 0x000fe4000f8e00ff */
[----:B--2---:R-:W-:-:S05]  /*1180*/  FMUL R5, R0, R5 ;  /* 0x0000000500057220 */ /* 0x004fca0000400000 */
[----:B------:R0:W-:Y:S04]  /*1190*/  REDG.E.ADD.F32.FTZ.RN.STRONG.GPU desc[UR24][R10.64], R5 ;  /* 0x000000050a0079a6 */ /* 0x0001e8000c12f318 */
[----:B------:R-:W2:Y:S01]  /*11a0*/  LDG.E R15, desc[UR24][R10.64] ;  /* 0x000000180a0f7981 */ /* 0x000ea2000c1e1900 */
[----:B------:R-:W-:-:S04]  /*11b0*/  IADD3 R12, P1, PT, R12, UR42, RZ ;  /* 0x0000002a0c0c7c10 */ /* 0x000fc8000ff3e0ff */
[----:B------:R-:W-:Y:S01]  /*11c0*/  IADD3.X R13, PT, PT, R13, UR43, RZ, P1, !PT ;  /* 0x0000002b0d0d7c10 */ /* 0x000fe20008ffe4ff */
[----:B--2---:R-:W-:-:S05]  /*11d0*/  FMUL R15, R0, R15 ;  /* 0x0000000f000f7220 */ /* 0x004fca0000400000 */
[----:B------:R0:W-:Y:S03]  /*11e0*/  REDG.E.ADD.F32.FTZ.RN.STRONG.GPU desc[UR24][R12.64], R15 ;  /* 0x0000000f0c0079a6 */ /* 0x0001e6000c12f318 */
.L_x_8:
[----:B------:R-:W-:Y:S05]  /*11f0*/  BSYNC.RECONVERGENT B0 ;  /* 0x0000000000007941 */ /* 0x000fea0003800200 */
.L_x_7:
[----:B------:R-:W-:Y:S04]  /*1200*/  BSSY.RECONVERGENT B0, `(.L_x_9) ;  /* 0x0000022000007945 */ /* 0x000fe80003800200 */
[----:B------:R-:W-:Y:S05]  /*1210*/  @P3 BRA `(.L_x_10) ;  /* 0x0000000000803947 */ /* 0x000fea0003800000 */
[----:B------:R-:W-:Y:S01]  /*1220*/  UIMAD UR11, UR17, UR48, URZ ;  /* 0x00000030110b72a4 */ /* 0x000fe2000f8e02ff */
[--C-:B------:R-:W-:Y:S01]  /*1230*/  SHF.R.S32.HI R9, RZ, 0x1f, R8.reuse ;  /* 0x0000001fff097819 */ /* 0x100fe20000011408 */
[----:B0-2---:R-:W-:Y:S02]  /*1240*/  IMAD.U32 R5, RZ, RZ, UR48 ;  /* 0x00000030ff057e24 */ /* 0x005fe4000f8e00ff */
        /* <DEDUP_REMOVED lines=11> */
[----:B------:R-:W-:-:S04]  /*1300*/  UIADD3 UR22, UP1, UPT, UR20, 0x2, URZ ;  /* 0x0000000214167890 */ /* 0x000fc8000ff3e0ff */
[----:B------:R-:W-:-:S03]  /*1310*/  UIADD3.X UR20, UPT, UPT, UR21, UR11, URZ, UP1, !UPT ;  /* 0x0000000b15147290 */ /* 0x000fc60008ffe4ff */
[----:B------:R-:W-:Y:S01]  /*1320*/  UMOV UR11, URZ ;  /* 0x000000ff000b7c82 */ /* 0x000fe20008000000 */
[----:B------:R-:W-:Y:S02]  /*1330*/  UIMAD UR23, UR20, UR36, URZ ;  /* 0x00000024141772a4 */ /* 0x000fe4000f8e02ff */
[----:B------:R-:W-:Y:S02]  /*1340*/  UIMAD.WIDE.U32 UR20, UR22, UR36, UR10 ;  /* 0x00000024161472a5 */ /* 0x000fe4000f8e000a */
[----:B------:R-:W-:Y:S02]  /*1350*/  UIMAD UR11, UR22, UR37, UR23 ;  /* 0x00000025160b72a4 */ /* 0x000fe4000f8e0217 */
[----:B------:R-:W-:Y:S02]  /*1360*/  ULEA UR22, UP1, UR20, UR38, 0x2 ;  /* 0x0000002614167291 */ /* 0x000fe4000f8210ff */
[----:B------:R-:W-:-:S04]  /*1370*/  UIADD3 UR11, UPT, UPT, UR21, UR11, URZ ;  /* 0x0000000b150b7290 */ /* 0x000fc8000fffe0ff */
        /* <DEDUP_REMOVED lines=10> */
.L_x_10:
[----:B------:R-:W-:Y:S05]  /*1420*/  BSYNC.RECONVERGENT B0 ;  /* 0x0000000000007941 */ /* 0x000fea0003800200 */
.L_x_9:
[----:B------:R-:W-:Y:S04]  /*1430*/  BSSY.RECONVERGENT B0, `(.L_x_11) ;  /* 0x0000022000007945 */ /* 0x000fe80003800200 */
[----:B------:R-:W-:Y:S05]  /*1440*/  @P0 BRA `(.L_x_12) ;  /* 0x0000000000800947 */ /* 0x000fea0003800000 */
[----:B------:R-:W-:Y:S01]  /*1450*/  UIMAD UR11, UR17, UR48, URZ ;  /* 0x00000030110b72a4 */ /* 0x000fe2000f8e02ff */
[--C-:B------:R-:W-:Y:S01]  /*1460*/  SHF.R.S32.HI R7, RZ, 0x1f, R6.reuse ;  /* 0x0000001fff077819 */ /* 0x100fe20000011406 */
[----:B012---:R-:W-:Y:S02]  /*1470*/  IMAD.U32 R5, RZ, RZ, UR48 ;  /* 0x00000030ff057e24 */ /* 0x007fe4000f8e00ff */
        /* <DEDUP_REMOVED lines=29> */
.L_x_12:
[----:B------:R-:W-:Y:S05]  /*1650*/  BSYNC.RECONVERGENT B0 ;  /* 0x0000000000007941 */ /* 0x000fea0003800200 */
.L_x_11:
[----:B------:R-:W-:Y:S01]  /*1660*/  UIADD3 UR8, UP1, UPT, UR8, 0x4, URZ ;  /* 0x0000000408087890 */ /* 0x000fe2000ff3e0ff */
[----:B------:R-:W-:-:S03]  /*1670*/  UMOV UR23, UR19 ;  /* 0x0000001300177c82 */ /* 0x000fc60008000000 */
[----:B------:R-:W-:Y:S02]  /*1680*/  UIADD3.X UR9, UPT, UPT, URZ, UR9, URZ, UP1, !UPT ;  /* 0x00000009ff097290 */ /* 0x000fe40008ffe4ff */
[----:B------:R-:W-:-:S04]  /*1690*/  UISETP.NE.U32.AND UP1, UPT, UR8, UR16, UPT ;  /* 0x000000100800728c */ /* 0x000fc8000bf25070 */
[----:B------:R-:W-:-:S09]  /*16a0*/  UISETP.NE.AND.EX UP1, UPT, UR9, UR23, UPT, UP1 ;  /* 0x000000170900728c */ /* 0x000fd2000bf25310 */
[----:B------:R-:W-:Y:S05]  /*16b0*/  BRA.U UP1, `(.L_x_13) ;  /* 0xfffffff501107547 */ /* 0x000fea000b83ffff */
[----:B------:R-:W-:Y:S01]  /*16c0*/  UMOV UR8, UR16 ;  /* 0x0000001000087c82 */ /* 0x000fe20008000000 */
[----:B------:R-:W-:-:S05]  /*16d0*/  UMOV UR9, UR18 ;  /* 0x0000001200097c82 */ /* 0x000fca0008000000 */
.L_x_4:
[----:B------:R-:W4:Y:S02]  /*16e0*/  LDCU UR22, c[0x0][0x3d0] ;  /* 0x00007a00ff1677ac */ /* 0x000f240008000800 */
[----:B----4-:R-:W-:-:S04]  /*16f0*/  ULOP3.LUT UR11, UR22, 0x3, URZ, 0xc0, !UPT ;  /* 0x00000003160b7892 */ /* 0x010fc8000f8ec0ff */
[----:B------:R-:W-:-:S04]  /*1700*/  UISETP.NE.U32.AND UP1, UPT, UR11, URZ, UPT ;  /* 0x000000ff0b00728c */ /* 0x000fc8000bf25070 */
[----:B------:R-:W-:-:S09]  /*1710*/  UISETP.NE.AND.EX UP1, UPT, URZ, URZ, UPT, UP1 ;  /* 0x000000ffff00728c */ /* 0x000fd2000bf25310 */
[----:B------:R-:W-:Y:S05]  /*1720*/  BRA.U !UP1, `(.L_x_14) ;  /* 0x0000000909887547 */ /* 0x000fea000b800000 */
[----:B------:R-:W-:-:S04]  /*1730*/  UISETP.NE.U32.AND UP1, UPT, UR11, 0x1, UPT ;  /* 0x000000010b00788c */ /* 0x000fc8000bf25070 */
[----:B------:R-:W-:-:S09]  /*1740*/  UISETP.NE.AND.EX UP1, UPT, URZ, URZ, UPT, UP1 ;  /* 0x000000ffff00728c */ /* 0x000fd2000bf25310 */
[----:B------:R-:W-:Y:S05]  /*1750*/  BRA.U !UP1, `(.L_x_15) ;  /* 0x0000000509a07547 */ /* 0x000fea000b800000 */
[----:B-1-3--:R-:W-:Y:S01]  /*1760*/  IADD3 R8, P0, PT, R2, UR8, RZ ;  /* 0x0000000802087c10 */ /* 0x00afe2000ff1e0ff */
[----:B------:R-:W1:Y:S01]  /*1770*/  LDCU UR38, c[0x0][0x3c8] ;  /* 0x00007900ff2677ac */ /* 0x000e620008000800 */
[----:B------:R-:W-:Y:S02]  /*1780*/  BSSY.RECONVERGENT B0, `(.L_x_16) ;  /* 0x000003b000007945 */ /* 0x000fe40003800200 */
[----:B0-2---:R-:W-:Y:S02]  /*1790*/  IADD3.X R12, PT, PT, R4, UR9, RZ, P0, !PT ;  /* 0x00000009040c7c10 */ /* 0x005fe400087fe4ff */
[C---:B------:R-:W-:Y:S02]  /*17a0*/  IADD3 R6, P0, PT, R8.reuse, 0x1, RZ ;  /* 0x0000000108067810 */ /* 0x040fe40007f1e0ff */
[----:B------:R-:W-:Y:S02]  /*17b0*/  LOP3.LUT R11, R8, UR26, RZ, 0xfc, !PT ;  /* 0x0000001a080b7c12 */ /* 0x000fe4000f8efcff */
[----:B------:R-:W-:Y:S01]  /*17c0*/  LOP3.LUT R5, R6, UR26, RZ, 0xfc, !PT ;  /* 0x0000001a06057c12 */ /* 0x000fe2000f8efcff */
[----:B------:R-:W-:Y:S01]  /*17d0*/  IMAD.X R10, RZ, RZ, R12, P0 ;  /* 0x000000ffff0a7224 */ /* 0x000fe200000e060c */
[----:B------:R-:W-:-:S04]  /*17e0*/  LOP3.LUT R12, R12, UR46, RZ, 0xfc, !PT ;  /* 0x0000002e0c0c7c12 */ /* 0x000fc8000f8efcff */
[----:B------:R-:W-:Y:S02]  /*17f0*/  LOP3.LUT R10, R10, UR46, RZ, 0xfc, !PT ;  /* 0x0000002e0a0a7c12 */ /* 0x000fe4000f8efcff */
[----:B------:R-:W-:Y:S02]  /*1800*/  SHF.R.U64 R11, R11, 0x1f, R12 ;  /* 0x0000001f0b0b7819 */ /* 0x000fe4000000120c */
[----:B------:R-:W-:Y:S02]  /*1810*/  SHF.R.U64 R5, R5, 0x1f, R10 ;  /* 0x0000001f05057819 */ /* 0x000fe4000000120a */
[----:B------:R-:W-:Y:S02]  /*1820*/  LOP3.LUT R10, R11, 0x1, RZ, 0xc0, !PT ;  /* 0x000000010b0a7812 */ /* 0x000fe400078ec0ff */
[----:B------:R-:W-:Y:S02]  /*1830*/  LOP3.LUT R5, R5, 0x1, RZ, 0xc0, !PT ;  /* 0x0000000105057812 */ /* 0x000fe400078ec0ff */
[----:B-1----:R-:W-:-:S02]  /*1840*/  ISETP.GE.AND P0, PT, R8, UR38, PT ;  /* 0x0000002608007c0c */ /* 0x002fc4000bf06270 */
[----:B------:R-:W-:Y:S01]  /*1850*/  ISETP.EQ.U32.AND P2, PT, R10, 0x1, PT ;  /* 0x000000010a00780c */ /* 0x000fe20003f42070 */
[----:B------:R-:W-:Y:S01]  /*1860*/  IMAD.U32 R10, RZ, RZ, UR26 ;  /* 0x0000001aff0a7e24 */ /* 0x000fe2000f8e00ff */
[----:B------:R-:W-:Y:S01]  /*1870*/  ISETP.EQ.U32.AND P3, PT, R5, 0x1, PT ;  /* 0x000000010500780c */ /* 0x000fe20003f62070 */
[----:B------:R-:W-:Y:S01]  /*1880*/  IMAD.U32 R5, RZ, RZ, UR26 ;  /* 0x0000001aff057e24 */ /* 0x000fe2000f8e00ff */
[----:B------:R-:W-:Y:S02]  /*1890*/  ISETP.EQ.U32.OR.EX P0, PT, RZ, RZ, P0, P2 ;  /* 0x000000ffff00720c */ /* 0x000fe40000702520 */
[----:B------:R-:W-:Y:S02]  /*18a0*/  ISETP.GE.AND P1, PT, R6, UR38, PT ;  /* 0x0000002606007c0c */ /* 0x000fe4000bf26270 */
[----:B------:R-:W-:Y:S02]  /*18b0*/  ISETP.GE.OR P0, PT, R5, UR14, P0 ;  /* 0x0000000e05007c0c */ /* 0x000fe40008706670 */
[----:B------:R-:W-:-:S04]  /*18c0*/  ISETP.EQ.U32.OR.EX P1, PT, RZ, RZ, P1, P3 ;  /* 0x000000ffff00720c */ /* 0x000fc80000f22530 */
[----:B------:R-:W-:-:S07]  /*18d0*/  ISETP.GE.OR P1, PT, R10, UR14, P1 ;  /* 0x0000000e0a007c0c */ /* 0x000fce0008f26670 */
[----:B------:R-:W-:Y:S06]  /*18e0*/  @P0 BRA `(.L_x_17) ;  /* 0x0000000000900947 */ /* 0x000fec0003800000 */
[----:B------:R-:W0:Y:S01]  /*18f0*/  LDCU UR18, c[0x0][0x3cc] ;  /* 0x00007980ff1277ac */ /* 0x000e220008000800 */
[--C-:B------:R-:W-:Y:S01]  /*1900*/  SHF.R.S32.HI R9, RZ, 0x1f, R8.reuse ;  /* 0x0000001fff097819 */ /* 0x100fe20000011408 */
[----:B------:R-:W-:Y:S01]  /*1910*/  IMAD.U32 R5, RZ, RZ, UR38 ;  /* 0x00000026ff057e24 */ /* 0x000fe2000f8e00ff */
[----:B------:R-:W1:Y:S03]  /*1920*/  LDCU.64 UR20, c[0x0][0x388] ;  /* 0x00007100ff1477ac */ /* 0x000e660008000a00 */
[----:B------:R-:W-:Y:S01]  /*1930*/  IMAD.WIDE.U32 R8, R5, UR30, R8 ;  /* 0x0000001e05087c25 */ /* 0x000fe2000f8e0008 */
[----:B------:R-:W-:-:S03]  /*1940*/  UIMAD UR11, UR17, UR38, URZ ;  /* 0x00000026110b72a4 */ /* 0x000fc6000f8e02ff */
[----:B------:R-:W-:Y:S01]  /*1950*/  IMAD.SHL.U32 R10, R8, 0x4, RZ ;  /* 0x00000004080a7824 */ /* 0x000fe200078e00ff */
[----:B------:R-:W2:Y:S01]  /*1960*/  LDCU.64 UR34, c[0x0][0x3b8] ;  /* 0x00007700ff2277ac */ /* 0x000ea20008000a00 */
[----:B------:R-:W3:Y:S01]  /*1970*/  LDCU.64 UR36, c[0x0][0x390] ;  /* 0x00007200ff2477ac */ /* 0x000ee20008000a00 */
[----:B0-----:R-:W-:-:S06]  /*1980*/  UIMAD UR11, UR30, UR18, UR11 ;  /* 0x000000121e0b72a4 */ /* 0x001fcc000f8e020b */
[----:B------:R-:W-:-:S05]  /*1990*/  VIADD R11, R9, UR11 ;  /* 0x0000000b090b7c36 */ /* 0x000fca0008000000 */
[----:B------:R-:W-:Y:S02]  /*19a0*/  SHF.L.U64.HI R11, R8, 0x2, R11 ;  /* 0x00000002080b7819 */ /* 0x000fe4000001020b */
[----:B-1----:R-:W-:-:S04]  /*19b0*/  IADD3 R8, P0, PT, R10, UR20, RZ ;  /* 0x000000140a087c10 */ /* 0x002fc8000ff1e0ff */
[----:B------:R-:W-:-:S05]  /*19c0*/  IADD3.X R9, PT, PT, R11, UR21, RZ, P0, !PT ;  /* 0x000000150b097c10 */ /* 0x000fca00087fe4ff */
[----:B------:R0:W4:Y:S01]  /*19d0*/  LDG.E R5, desc[UR24][R8.64] ;  /* 0x0000001808057981 */ /* 0x000122000c1e1900 */
[----:B------:R-:W-:Y:S02]  /*19e0*/  UIMAD UR11, UR15, UR22, URZ ;  /* 0x000000160f0b72a4 */ /* 0x000fe4000f8e02ff */
[----:B------:R-:W-:Y:S02]  /*19f0*/  UIMAD.WIDE.U32 UR18, UR28, UR22, UR8 ;  /* 0x000000161c1272a5 */ /* 0x000fe4000f8e0008 */
[----:B------:R-:W-:-:S04]  /*1a00*/  UIMAD UR11, UR28, UR23, UR11 ;  /* 0x000000171c0b72a4 */ /* 0x000fc8000f8e020b */
[----:B------:R-:W-:-:S04]  /*1a10*/  UIADD3 UR11, UPT, UPT, UR11, UR19, URZ ;  /* 0x000000130b0b7290 */ /* 0x000fc8000fffe0ff */
[----:B--2---:R-:W-:-:S03]  /*1a20*/  UIMAD UR19, UR11, UR34, URZ ;  /* 0x000000220b1372a4 */ /* 0x004fc6000f8e02ff */
[----:B------:R-:W-:Y:S01]  /*1a30*/  UMOV UR11, URZ ;  /* 0x000000ff000b7c82 */ /* 0x000fe20008000000 */
[----:B------:R-:W-:Y:S02]  /*1a40*/  UIMAD UR19, UR18, UR35, UR19 ;  /* 0x00000023121372a4 */ /* 0x000fe4000f8e0213 */
[----:B------:R-:W-:-:S04]  /*1a50*/  UIMAD.WIDE.U32 UR20, UR18, UR34, UR10 ;  /* 0x00000022121472a5 */ /* 0x000fc8000f8e000a */
[----:B---3--:R-:W-:Y:S02]  /*1a60*/  ULEA UR18, UP1, UR20, UR36, 0x2 ;  /* 0x0000002414127291 */ /* 0x008fe4000f8210ff */
[----:B------:R-:W-:-:S04]  /*1a70*/  UIADD3 UR11, UPT, UPT, UR21, UR19, URZ ;  /* 0x00000013150b7290 */ /* 0x000fc8000fffe0ff */
[----:B------:R-:W-:Y:S01]  /*1a80*/  ULEA.HI.X UR11, UR20, UR37, UR11, 0x2, UP1 ;  /* 0x00000025140b7291 */ /* 0x000fe200088f140b */
[----:B0-----:R-:W-:-:S04]  /*1a90*/  IMAD.U32 R8, RZ, RZ, UR18 ;  /* 0x00000012ff087e24 */ /* 0x001fc8000f8e00ff */
[----:B------:R-:W0:Y:S01]  /*1aa0*/  LDCU.64 UR18, c[0x0][0x3a0] ;  /* 0x00007400ff1277ac */ /* 0x000e220008000a00 */
[----:B------:R-:W-:Y:S02]  /*1ab0*/  IMAD.U32 R9, RZ, RZ, UR11 ;  /* 0x0000000bff097e24 */ /* 0x000fe4000f8e00ff */
[----:B----4-:R-:W-:-:S05]  /*1ac0*/  FMUL R5, R0, R5 ;  /* 0x0000000500057220 */ /* 0x010fca0000400000 */
[----:B------:R1:W-:Y:S04]  /*1ad0*/  REDG.E.ADD.F32.FTZ.RN.STRONG.GPU desc[UR24][R8.64], R5 ;  /* 0x00000005080079a6 */ /* 0x0003e8000c12f318 */
[----:B------:R-:W2:Y:S01]  /*1ae0*/  LDG.E R13, desc[UR24][R8.64] ;  /* 0x00000018080d7981 */ /* 0x000ea2000c1e1900 */
[----:B0-----:R-:W-:-:S04]  /*1af0*/  IADD3 R10, P0, PT, R10, UR18, RZ ;  /* 0x000000120a0a7c10 */ /* 0x001fc8000ff1e0ff */
[----:B------:R-:W-:Y:S01]  /*1b00*/  IADD3.X R11, PT, PT, R11, UR19, RZ, P0, !PT ;  /* 0x000000130b0b7c10 */ /* 0x000fe200087fe4ff */
[----:B--2---:R-:W-:-:S05]  /*1b10*/  FMUL R13, R0, R13 ;  /* 0x0000000d000d7220 */ /* 0x004fca0000400000 */
[----:B------:R1:W-:Y:S03]  /*1b20*/  REDG.E.ADD.F32.FTZ.RN.STRONG.GPU desc[UR24][R10.64], R13 ;  /* 0x0000000d0a0079a6 */ /* 0x0003e6000c12f318 */
.L_x_17:
[----:B------:R-:W-:Y:S05]  /*1b30*/  BSYNC.RECONVERGENT B0 ;  /* 0x0000000000007941 */ /* 0x000fea0003800200 */
.L_x_16:
[----:B------:R-:W-:Y:S04]  /*1b40*/  BSSY.RECONVERGENT B0, `(.L_x_18) ;  /* 0x0000027000007945 */ /* 0x000fe80003800200 */
[----:B------:R-:W-:Y:S05]  /*1b50*/  @P1 BRA `(.L_x_19) ;  /* 0x0000000000941947 */ /* 0x000fea0003800000 */
[----:B------:R-:W0:Y:S01]  /*1b60*/  LDCU UR18, c[0x0][0x3cc] ;  /* 0x00007980ff1277ac */ /* 0x000e220008000800 */
[--C-:B------:R-:W-:Y:S01]  /*1b70*/  SHF.R.S32.HI R7, RZ, 0x1f, R6.reuse ;  /* 0x0000001fff077819 */ /* 0x100fe20000011406 */
[----:B-1----:R-:W-:Y:S01]  /*1b80*/  IMAD.U32 R5, RZ, RZ, UR38 ;  /* 0x00000026ff057e24 */ /* 0x002fe2000f8e00ff */
[----:B------:R-:W1:Y:S03]  /*1b90*/  LDCU.64 UR20, c[0x0][0x388] ;  /* 0x00007100ff1477ac */ /* 0x000e660008000a00 */
[----:B------:R-:W-:Y:S01]  /*1ba0*/  IMAD.WIDE.U32 R6, R5, UR30, R6 ;  /* 0x0000001e05067c25 */ /* 0x000fe2000f8e0006 */
[----:B------:R-:W-:-:S03]  /*1bb0*/  UIMAD UR11, UR17, UR38, URZ ;  /* 0x00000026110b72a4 */ /* 0x000fc6000f8e02ff */
[----:B------:R-:W-:Y:S01]  /*1bc0*/  IMAD.SHL.U32 R8, R6, 0x4, RZ ;  /* 0x0000000406087824 */ /* 0x000fe200078e00ff */
[----:B------:R-:W2:Y:S01]  /*1bd0*/  LDCU.64 UR34, c[0x0][0x3b8] ;  /* 0x00007700ff2277ac */ /* 0x000ea20008000a00 */
[----:B------:R-:W3:Y:S01]  /*1be0*/  LDCU.64 UR36, c[0x0][0x390] ;  /* 0x00007200ff2477ac */ /* 0x000ee20008000a00 */
[----:B0-----:R-:W-:Y:S01]  /*1bf0*/  UIMAD UR11, UR30, UR18, UR11 ;  /* 0x000000121e0b72a4 */ /* 0x001fe2000f8e020b */
[----:B------:R-:W2:Y:S05]  /*1c00*/  LDCU.64 UR18, c[0x0][0x3b8] ;  /* 0x00007700ff1277ac */ /* 0x000eaa0008000a00 */
[----:B------:R-:W-:-:S05]  /*1c10*/  VIADD R9, R7, UR11 ;  /* 0x0000000b07097c36 */ /* 0x000fca0008000000 */
[----:B------:R-:W-:Y:S02]  /*1c20*/  SHF.L.U64.HI R9, R6, 0x2, R9 ;  /* 0x0000000206097819 */ /* 0x000fe40000010209 */
[----:B-1----:R-:W-:-:S04]  /*1c30*/  IADD3 R6, P0, PT, R8, UR20, RZ ;  /* 0x0000001408067c10 */ /* 0x002fc8000ff1e0ff */
[----:B------:R-:W-:-:S05]  /*1c40*/  IADD3.X R7, PT, PT, R9, UR21, RZ, P0, !PT ;  /* 0x0000001509077c10 */ /* 0x000fca00087fe4ff */
[----:B------:R0:W4:Y:S01]  /*1c50*/  LDG.E R5, desc[UR24][R6.64] ;  /* 0x0000001806057981 */ /* 0x000122000c1e1900 */
[----:B------:R-:W-:Y:S02]  /*1c60*/  UIMAD UR11, UR15, UR22, URZ ;  /* 0x000000160f0b72a4 */ /* 0x000fe4000f8e02ff */
[----:B------:R-:W-:Y:S02]  /*1c70*/  UIMAD.WIDE.U32 UR20, UR28, UR22, UR8 ;  /* 0x000000161c1472a5 */ /* 0x000fe4000f8e0008 */
[----:B------:R-:W-:Y:S02]  /*1c80*/  UIMAD UR11, UR28, UR23, UR11 ;  /* 0x000000171c0b72a4 */ /* 0x000fe4000f8e020b */
[----:B--2---:R-:W-:Y:S02]  /*1c90*/  UIMAD.WIDE.U32 UR18, UR20, UR34, UR18 ;  /* 0x00000022141272a5 */ /* 0x004fe4000f8e0012 */
[----:B------:R-:W-:-:S04]  /*1ca0*/  UIADD3 UR11, UPT, UPT, UR11, UR21, URZ ;  /* 0x000000150b0b7290 */ /* 0x000fc8000fffe0ff */
[----:B------:R-:W-:Y:S02]  /*1cb0*/  UIMAD UR34, UR11, UR34, URZ ;  /* 0x000000220b2272a4 */ /* 0x000fe4000f8e02ff */
[----:B------:R-:W-:Y:S02]  /*1cc0*/  UIADD3 UR11, UP1, UPT, UR10, UR18, URZ ;  /* 0x000000120a0b7290 */ /* 0x000fe4000ff3e0ff */
[----:B------:R-:W-:Y:S02]  /*1cd0*/  UIMAD UR18, UR20, UR35, UR34 ;  /* 0x00000023141272a4 */ /* 0x000fe4000f8e0222 */
[----:B---3--:R-:W-:Y:S02]  /*1ce0*/  ULEA UR20, UP2, UR11, UR36, 0x2 ;  /* 0x000000240b147291 */ /* 0x008fe4000f8410ff */
[----:B------:R-:W-:-:S04]  /*1cf0*/  UIADD3.X UR18, UPT, UPT, UR18, UR19, URZ, UP1, !UPT ;  /* 0x0000001312127290 */ /* 0x000fc80008ffe4ff */
[----:B------:R-:W-:Y:S01]  /*1d00*/  ULEA.HI.X UR18, UR11, UR37, UR18, 0x2, UP2 ;  /* 0x000000250b127291 */ /* 0x000fe200090f1412 */
[----:B0-----:R-:W-:-:S05]  /*1d10*/  IMAD.U32 R6, RZ, RZ, UR20 ;  /* 0x00000014ff067e24 */ /* 0x001fca000f8e00ff */
[----:B------:R-:W-:-:S05]  /*1d20*/  IMAD.U32 R7, RZ, RZ, UR18 ;  /* 0x00000012ff077e24 */ /* 0x000fca000f8e00ff */
[----:B------:R-:W0:Y:S01]  /*1d30*/  LDCU.64 UR18, c[0x0][0x3a0] ;  /* 0x00007400ff1277ac */ /* 0x000e220008000a00 */
[----:B----4-:R-:W-:-:S05]  /*1d40*/  FMUL R5, R0, R5 ;  /* 0x0000000500057220 */ /* 0x010fca0000400000 */
[----:B------:R2:W-:Y:S04]  /*1d50*/  REDG.E.ADD.F32.FTZ.RN.STRONG.GPU desc[UR24][R6.64], R5 ;  /* 0x00000005060079a6 */ /* 0x0005e8000c12f318 */
[----:B------:R-:W3:Y:S01]  /*1d60*/  LDG.E R11, desc[UR24][R6.64] ;  /* 0x00000018060b7981 */ /* 0x000ee2000c1e1900 */
[----:B0-----:R-:W-:-:S04]  /*1d70*/  IADD3 R8, P0, PT, R8, UR18, RZ ;  /* 0x0000001208087c10 */ /* 0x001fc8000ff1e0ff */
[----:B------:R-:W-:Y:S01]  /*1d80*/  IADD3.X R9, PT, PT, R9, UR19, RZ, P0, !PT ;  /* 0x0000001309097c10 */ /* 0x000fe200087fe4ff */
[----:B---3--:R-:W-:-:S05]  /*1d90*/  FMUL R11, R0, R11 ;  /* 0x0000000b000b7220 */ /* 0x008fca0000400000 */
[----:B------:R2:W-:Y:S03]  /*1da0*/  REDG.E.ADD.F32.FTZ.RN.STRONG.GPU desc[UR24][R8.64], R11 ;  /* 0x0000000b080079a6 */ /* 0x0005e6000c12f318 */
.L_x_19:
[----:B------:R-:W-:Y:S05]  /*1db0*/  BSYNC.RECONVERGENT B0 ;  /* 0x0000000000007941 */ /* 0x000fea0003800200 */
.L_x_18:
[----:B------:R-:W-:-:S04]  /*1dc0*/  UIADD3 UR8, UP1, UPT, UR8, 0x2, URZ ;  /* 0x0000000208087890 */ /* 0x000fc8000ff3e0ff */
[----:B------:R-:W-:-:S12]  /*1dd0*/  UIADD3.X UR9, UPT, UPT, URZ, UR9, URZ, UP1, !UPT ;  /* 0x00000009ff097290 */ /* 0x000fd80008ffe4ff */
.L_x_15:
[----:B------:R-:W-:-:S04]  /*1de0*/  ULOP3.LUT UR11, UR22, 0x1, URZ, 0xc0, !UPT ;  /* 0x00000001160b7892 */ /* 0x000fc8000f8ec0ff */
[----:B------:R-:W-:-:S04]  /*1df0*/  UISETP.NE.U32.AND UP1, UPT, UR11, 0x1, UPT ;  /* 0x000000010b00788c */ /* 0x000fc8000bf25070 */
[----:B------:R-:W-:-:S09]  /*1e00*/  UISETP.NE.U32.AND.EX UP1, UPT, URZ, URZ, UPT, UP1 ;  /* 0x000000ffff00728c */ /* 0x000fd2000bf25110 */
[----:B------:R-:W-:Y:S05]  /*1e10*/  BRA.U UP1, `(.L_x_14) ;  /* 0x0000000101cc7547 */ /* 0x000fea000b800000 */
[----:B--23--:R-:W-:Y:S01]  /*1e20*/  IADD3 R6, P0, PT, R2, UR8, RZ ;  /* 0x0000000802067c10 */ /* 0x00cfe2000ff1e0ff */
[----:B------:R-:W2:Y:S01]  /*1e30*/  LDCU UR36, c[0x0][0x3c8] ;  /* 0x00007900ff2477ac */ /* 0x000ea20008000800 */
[----:B------:R-:W-:Y:S02]  /*1e40*/  BSSY.RECONVERGENT B0, `(.L_x_14) ;  /* 0x0000030000007945 */ /* 0x000fe40003800200 */
[----:B-1----:R-:W-:Y:S02]  /*1e50*/  IADD3.X R8, PT, PT, R4, UR9, RZ, P0, !PT ;  /* 0x0000000904087c10 */ /* 0x002fe400087fe4ff */
[----:B0-----:R-:W-:Y:S02]  /*1e60*/  LOP3.LUT R5, R6, UR26, RZ, 0xfc, !PT ;  /* 0x0000001a06057c12 */ /* 0x001fe4000f8efcff */
[----:B------:R-:W-:-:S04]  /*1e70*/  LOP3.LUT R8, R8, UR46, RZ, 0xfc, !PT ;  /* 0x0000002e08087c12 */ /* 0x000fc8000f8efcff */
[----:B------:R-:W-:-:S04]  /*1e80*/  SHF.R.U64 R5, R5, 0x1f, R8 ;  /* 0x0000001f05057819 */ /* 0x000fc80000001208 */
[----:B------:R-:W-:Y:S02]  /*1e90*/  LOP3.LUT R5, R5, 0x1, RZ, 0xc0, !PT ;  /* 0x0000000105057812 */ /* 0x000fe400078ec0ff */
[----:B--2---:R-:W-:Y:S02]  /*1ea0*/  ISETP.GE.AND P0, PT, R6, UR36, PT ;  /* 0x0000002406007c0c */ /* 0x004fe4000bf06270 */
[----:B------:R-:W-:Y:S01]  /*1eb0*/  ISETP.EQ.U32.AND P1, PT, R5, 0x1, PT ;  /* 0x000000010500780c */ /* 0x000fe20003f22070 */
[----:B------:R-:W-:-:S03]  /*1ec0*/  IMAD.U32 R5, RZ, RZ, UR26 ;  /* 0x0000001aff057e24 */ /* 0x000fc6000f8e00ff */
[----:B------:R-:W-:-:S04]  /*1ed0*/  ISETP.EQ.U32.OR.EX P0, PT, RZ, RZ, P0, P1 ;  /* 0x000000ffff00720c */ /* 0x000fc80000702510 */
[----:B------:R-:W-:-:S13]  /*1ee0*/  ISETP.GE.OR P0, PT, R5, UR14, P0 ;  /* 0x0000000e05007c0c */ /* 0x000fda0008706670 */
[----:B------:R-:W-:Y:S05]  /*1ef0*/  @P0 BRA `(.L_x_20) ;  /* 0x0000000000900947 */ /* 0x000fea0003800000 */
        /* <DEDUP_REMOVED lines=20> */
[----:B------:R-:W-:Y:S02]  /*2040*/  UMOV UR11, URZ ;  /* 0x000000ff000b7c82 */ /* 0x000fe40008000000 */
[----:B------:R-:W-:Y:S02]  /*2050*/  UIMAD.WIDE.U32 UR20, UR18, UR26, UR10 ;  /* 0x0000001a121472a5 */ /* 0x000fe4000f8e000a */
[----:B------:R-:W-:Y:S02]  /*2060*/  UIMAD UR11, UR18, UR27, UR14 ;  /* 0x0000001b120b72a4 */ /* 0x000fe4000f8e020e */
[----:B---3--:R-:W-:Y:S02]  /*2070*/  ULEA UR14, UP1, UR20, UR34, 0x2 ;  /* 0x00000022140e7291 */ /* 0x008fe4000f8210ff */
[----:B------:R-:W-:Y:S01]  /*2080*/  UIADD3 UR11, UPT, UPT, UR21, UR11, URZ ;  /* 0x0000000b150b7290 */ /* 0x000fe2000fffe0ff */
[----:B------:R-:W1:Y:S03]  /*2090*/  LDCU.64 UR18, c[0x0][0x3a0] ;  /* 0x00007400ff1277ac */ /* 0x000e660008000a00 */
[----:B0-----:R-:W-:Y:S01]  /*20a0*/  IMAD.U32 R6, RZ, RZ, UR14 ;  /* 0x0000000eff067e24 */ /* 0x001fe2000f8e00ff */
[----:B------:R-:W-:-:S06]  /*20b0*/  ULEA.HI.X UR11, UR20, UR35, UR11, 0x2, UP1 ;  /* 0x00000023140b7291 */ /* 0x000fcc00088f140b */
[----:B------:R-:W-:Y:S02]  /*20c0*/  IMAD.U32 R7, RZ, RZ, UR11 ;  /* 0x0000000bff077e24 */ /* 0x000fe4000f8e00ff */
[----:B----4-:R-:W-:-:S05]  /*20d0*/  FMUL R5, R0, R5 ;  /* 0x0000000500057220 */ /* 0x010fca0000400000 */
[----:B------:R0:W-:Y:S04]  /*20e0*/  REDG.E.ADD.F32.FTZ.RN.STRONG.GPU desc[UR24][R6.64], R5 ;  /* 0x00000005060079a6 */ /* 0x0001e8000c12f318 */
[----:B------:R-:W2:Y:S01]  /*20f0*/  LDG.E R11, desc[UR24][R6.64] ;  /* 0x00000018060b7981 */ /* 0x000ea2000c1e1900 */
[----:B-1----:R-:W-:-:S04]  /*2100*/  IADD3 R8, P0, PT, R8, UR18, RZ ;  /* 0x0000001208087c10 */ /* 0x002fc8000ff1e0ff */
[----:B------:R-:W-:Y:S01]  /*2110*/  IADD3.X R9, PT, PT, R9, UR19, RZ, P0, !PT ;  /* 0x0000001309097c10 */ /* 0x000fe200087fe4ff */
[----:B--2---:R-:W-:-:S05]  /*2120*/  FMUL R11, R0, R11 ;  /* 0x0000000b000b7220 */ /* 0x004fca0000400000 */
[----:B------:R0:W-:Y:S03]  /*2130*/  REDG.E.ADD.F32.FTZ.RN.STRONG.GPU desc[UR24][R8.64], R11 ;  /* 0x0000000b080079a6 */ /* 0x0001e6000c12f318 */
.L_x_20:
[----:B------:R-:W-:Y:S05]  /*2140*/  BSYNC.RECONVERGENT B0 ;  /* 0x0000000000007941 */ /* 0x000fea0003800200 */
.L_x_14:
[----:B------:R-:W-:Y:S05]  /*2150*/  BRA.U UP0, `(.L_x_21) ;  /* 0xffffffe500d07547 */ /* 0x000fea000b83ffff */
[----:B------:R-:W4:Y:S01]  /*2160*/  LDCU.64 UR4, c[0x0][0x3b0] ;  /* 0x00007600ff0477ac */ /* 0x000f220008000a00 */
[----:B------:R-:W-:-:S04]  /*2170*/  UIADD3 UR6, UP0, UPT, UR6, 0x1, URZ ;  /* 0x0000000106067890 */ /* 0x000fc8000ff1e0ff */
[----:B------:R-:W-:Y:S02]  /*2180*/  UIADD3.X UR7, UPT, UPT, URZ, UR7, URZ, UP0, !UPT ;  /* 0x00000007ff077290 */ /* 0x000fe400087fe4ff */
[----:B----4-:R-:W-:-:S04]  /*2190*/  UISETP.NE.U32.AND UP0, UPT, UR6, UR4, UPT ;  /* 0x000000040600728c */ /* 0x010fc8000bf05070 */
[----:B------:R-:W-:-:S09]  /*21a0*/  UISETP.NE.AND.EX UP0, UPT, UR7, UR5, UPT, UP0 ;  /* 0x000000050700728c */ /* 0x000fd2000bf05300 */
[----:B------:R-:W-:Y:S05]  /*21b0*/  BRA.U UP0, `(.L_x_22) ;  /* 0xffffffe500b07547 */ /* 0x000fea000b83ffff */
[----:B------:R-:W-:Y:S05]  /*21c0*/  EXIT ;  /* 0x000000000000794d */ /* 0x000fea0003800000 */
        .weak           $__internal_0_$__cuda_sm20_div_u64
        .type           $__internal_0_$__cuda_sm20_div_u64,@function
        .size           $__internal_0_$__cuda_sm20_div_u64,(.L_x_84 - $__internal_0_$__cuda_sm20_div_u64)
$__internal_0_$__cuda_sm20_div_u64:
[----:B------:R-:W0:Y:S08]  /*21d0*/  I2F.U64.RP R10, UR4 ;  /* 0x00000004000a7d12 */ /* 0x000e300008309000 */
[----:B0-----:R-:W0:Y:S02]  /*21e0*/  MUFU.RCP R10, R10 ;  /* 0x0000000a000a7308 */ /* 0x001e240000001000 */
[----:B0-----:R-:W-:-:S06]  /*21f0*/  VIADD R6, R10, 0x1ffffffe ;  /* 0x1ffffffe0a067836 */ /* 0x001fcc0000000000 */
[----:B------:R-:W0:Y:S02]  /*2200*/  F2I.U64.TRUNC R6, R6 ;  /* 0x0000000600067311 */ /* 0x000e24000020d800 */
[----:B0-----:R-:W-:-:S04]  /*2210*/  IMAD.WIDE.U32 R8, R6, UR4, RZ ;  /* 0x0000000406087c25 */ /* 0x001fc8000f8e00ff */
[----:B------:R-:W-:Y:S01]  /*2220*/  IMAD R9, R6, UR5, R9 ;  /* 0x0000000506097c24 */ /* 0x000fe2000f8e0209 */
[----:B------:R-:W-:-:S03]  /*2230*/  IADD3 R11, P0, PT, RZ, -R8, RZ ;  /* 0x80000008ff0b7210 */ /* 0x000fc60007f1e0ff */
[----:B------:R-:W-:Y:S02]  /*2240*/  IMAD R9, R7, UR4, R9 ;  /* 0x0000000407097c24 */ /* 0x000fe4000f8e0209 */
[----:B------:R-:W-:-:S04]  /*2250*/  IMAD.HI.U32 R8, R6, R11, RZ ;  /* 0x0000000b06087227 */ /* 0x000fc800078e00ff */
[----:B------:R-:W-:Y:S02]  /*2260*/  IMAD.X R13, RZ, RZ, ~R9, P0 ;  /* 0x000000ffff0d7224 */ /* 0x000fe400000e0e09 */
[----:B------:R-:W-:Y:S02]  /*2270*/  IMAD.MOV.U32 R9, RZ, RZ, R6 ;  /* 0x000000ffff097224 */ /* 0x000fe400078e0006 */
[-C--:B------:R-:W-:Y:S02]  /*2280*/  IMAD R15, R7, R13.reuse, RZ ;  /* 0x0000000d070f7224 */ /* 0x080fe400078e02ff */
[----:B------:R-:W-:-:S04]  /*2290*/  IMAD.WIDE.U32 R8, P0, R6, R13, R8 ;  /* 0x0000000d06087225 */ /* 0x000fc80007800008 */
[----:B------:R-:W-:-:S04]  /*22a0*/  IMAD.HI.U32 R13, R7, R13, RZ ;  /* 0x0000000d070d7227 */ /* 0x000fc800078e00ff */
[----:B------:R-:W-:-:S05]  /*22b0*/  IMAD.HI.U32 R8, P1, R7, R11, R8 ;  /* 0x0000000b07087227 */ /* 0x000fca0007820008 */
[----:B------:R-:W-:Y:S01]  /*22c0*/  IADD3 R9, P2, PT, R15, R8, RZ ;  /* 0x000000080f097210 */ /* 0x000fe20007f5e0ff */
[----:B------:R-:W-:-:S04]  /*22d0*/  IMAD.X R8, R13, 0x1, R7, P0 ;  /* 0x000000010d087824 */ /* 0x000fc800000e0607 */
[----:B------:R-:W-:Y:S01]  /*22e0*/  IMAD.WIDE.U32 R6, R9, UR4, RZ ;  /* 0x0000000409067c25 */ /* 0x000fe2000f8e00ff */
[----:B------:R-:W-:-:S03]  /*22f0*/  IADD3.X R11, PT, PT, RZ, RZ, R8, P2, P1 ;  /* 0x000000ffff0b7210 */ /* 0x000fc600017e2408 */
[----:B------:R-:W-:Y:S01]  /*2300*/  IMAD R8, R9, UR5, R7 ;  /* 0x0000000509087c24 */ /* 0x000fe2000f8e0207 */
[----:B------:R-:W-:-:S03]  /*2310*/  IADD3 R7, P0, PT, RZ, -R6, RZ ;  /* 0x80000006ff077210 */ /* 0x000fc60007f1e0ff */
[----:B------:R-:W-:Y:S02]  /*2320*/  IMAD R6, R11, UR4, R8 ;  /* 0x000000040b067c24 */ /* 0x000fe4000f8e0208 */
[----:B------:R-:W-:-:S04]  /*2330*/  IMAD.HI.U32 R8, R9, R7, RZ ;  /* 0x0000000709087227 */ /* 0x000fc800078e00ff */
[----:B------:R-:W-:-:S04]  /*2340*/  IMAD.X R6, RZ, RZ, ~R6, P0 ;  /* 0x000000ffff067224 */ /* 0x000fc800000e0e06 */
[----:B------:R-:W-:-:S04]  /*2350*/  IMAD.WIDE.U32 R8, P0, R9, R6, R8 ;  /* 0x0000000609087225 */ /* 0x000fc80007800008 */
[C---:B------:R-:W-:Y:S02]  /*2360*/  IMAD R13, R11.reuse, R6, RZ ;  /* 0x000000060b0d7224 */ /* 0x040fe400078e02ff */
[----:B------:R-:W-:-:S04]  /*2370*/  IMAD.HI.U32 R8, P1, R11, R7, R8 ;  /* 0x000000070b087227 */ /* 0x000fc80007820008 */
[----:B------:R-:W-:Y:S01]  /*2380*/  IMAD.HI.U32 R6, R11, R6, RZ ;  /* 0x000000060b067227 */ /* 0x000fe200078e00ff */
[----:B------:R-:W-:-:S03]  /*2390*/  IADD3 R8, P2, PT, R13, R8, RZ ;  /* 0x000000080d087210 */ /* 0x000fc60007f5e0ff */
[----:B------:R-:W-:Y:S02]  /*23a0*/  IMAD.X R11, R6, 0x1, R11, P0 ;  /* 0x00000001060b7824 */ /* 0x000fe400000e060b */
[----:B------:R-:W-:-:S03]  /*23b0*/  IMAD.HI.U32 R6, R8, R3, RZ ;  /* 0x0000000308067227 */ /* 0x000fc600078e00ff */
[----:B------:R-:W-:Y:S01]  /*23c0*/  IADD3.X R10, PT, PT, RZ, RZ, R11, P2, P1 ;  /* 0x000000ffff0a7210 */ /* 0x000fe200017e240b */
[----:B------:R-:W-:Y:S02]  /*23d0*/  IMAD.MOV.U32 R7, RZ, RZ, RZ ;  /* 0x000000ffff077224 */ /* 0x000fe400078e00ff */
[----:B------:R-:W-:-:S04]  /*23e0*/  IMAD.WIDE.U32 R6, R8, R5, R6 ;  /* 0x0000000508067225 */ /* 0x000fc800078e0006 */
[C---:B------:R-:W-:Y:S02]  /*23f0*/  IMAD R9, R10.reuse, R5, RZ ;  /* 0x000000050a097224 */ /* 0x040fe400078e02ff */
[----:B------:R-:W-:-:S04]  /*2400*/  IMAD.HI.U32 R6, P0, R10, R3, R6 ;  /* 0x000000030a067227 */ /* 0x000fc80007800006 */
[----:B------:R-:W-:Y:S01]  /*2410*/  IMAD.HI.U32 R8, R10, R5, RZ ;  /* 0x000000050a087227 */ /* 0x000fe200078e00ff */
[----:B------:R-:W-:-:S03]  /*2420*/  IADD3 R9, P1, PT, R9, R6, RZ ;  /* 0x0000000609097210 */ /* 0x000fc60007f3e0ff */
[----:B------:R-:W-:Y:S02]  /*2430*/  IMAD.X R8, RZ, RZ, R8, P0 ;  /* 0x000000ffff087224 */ /* 0x000fe400000e0608 */
[----:B------:R-:W-:-:S04]  /*2440*/  IMAD.WIDE.U32 R6, R9, UR4, RZ ;  /* 0x0000000409067c25 */ /* 0x000fc8000f8e00ff */
[----:B------:R-:W-:Y:S01]  /*2450*/  IMAD.X R8, RZ, RZ, R8, P1 ;  /* 0x000000ffff087224 */ /* 0x000fe200008e0608 */
[----:B------:R-:W-:Y:S01]  /*2460*/  IADD3 R10, P1, PT, -R6, R3, RZ ;  /* 0x00000003060a7210 */ /* 0x000fe20007f3e1ff */
[----:B------:R-:W-:-:S03]  /*2470*/  IMAD R7, R9, UR5, R7 ;  /* 0x0000000509077c24 */ /* 0x000fc6000f8e0207 */
[----:B------:R-:W-:Y:S01]  /*2480*/  ISETP.GE.U32.AND P0, PT, R10, UR4, PT ;  /* 0x000000040a007c0c */ /* 0x000fe2000bf06070 */
[----:B------:R-:W-:-:S04]  /*2490*/  IMAD R6, R8, UR4, R7 ;  /* 0x0000000408067c24 */ /* 0x000fc8000f8e0207 */
[----:B------:R-:W-:Y:S01]  /*24a0*/  IMAD.X R12, R5, 0x1, ~R6, P1 ;  /* 0x00000001050c7824 */ /* 0x000fe200008e0e06 */
[----:B------:R-:W-:Y:S02]  /*24b0*/  IADD3 R6, P2, PT, R9, 0x1, RZ ;  /* 0x0000000109067810 */ /* 0x000fe40007f5e0ff */
[----:B------:R-:W-:Y:S02]  /*24c0*/  IADD3 R5, P1, PT, R10, -UR4, RZ ;  /* 0x800000040a057c10 */ /* 0x000fe4000ff3e0ff */
[C---:B------:R-:W-:Y:S01]  /*24d0*/  ISETP.GE.U32.AND.EX P0, PT, R12.reuse, UR5, PT, P0 ;  /* 0x000000050c007c0c */ /* 0x040fe2000bf06100 */
[----:B------:R-:W-:Y:S01]  /*24e0*/  IMAD.X R3, RZ, RZ, R8, P2 ;  /* 0x000000ffff037224 */ /* 0x000fe200010e0608 */
[----:B------:R-:W-:Y:S02]  /*24f0*/  IADD3.X R7, PT, PT, R12, ~UR5, RZ, P1, !PT ;  /* 0x800000050c077c10 */ /* 0x000fe40008ffe4ff */
[----:B------:R-:W-:Y:S02]  /*2500*/  SEL R5, R5, R10, P0 ;  /* 0x0000000a05057207 */ /* 0x000fe40000000000 */
[----:B------:R-:W-:-:S02]  /*2510*/  SEL R9, R6, R9, P0 ;  /* 0x0000000906097207 */ /* 0x000fc40000000000 */
[----:B------:R-:W-:Y:S02]  /*2520*/  SEL R7, R7, R12, P0 ;  /* 0x0000000c07077207 */ /* 0x000fe40000000000 */
[----:B------:R-:W-:Y:S02]  /*2530*/  SEL R8, R3, R8, P0 ;  /* 0x0000000803087207 */ /* 0x000fe40000000000 */
[----:B------:R-:W-:Y:S01]  /*2540*/  ISETP.GE.U32.AND P0, PT, R5, UR4, PT ;  /* 0x0000000405007c0c */ /* 0x000fe2000bf06070 */
[----:B------:R-:W-:Y:S01]  /*2550*/  IMAD.MOV.U32 R5, RZ, RZ, 0x0 ;  /* 0x00000000ff057424 */ /* 0x000fe200078e00ff */
[----:B------:R-:W-:Y:S02]  /*2560*/  IADD3 R6, P2, PT, R9, 0x1, RZ ;  /* 0x0000000109067810 */ /* 0x000fe40007f5e0ff */
[----:B------:R-:W-:Y:S02]  /*2570*/  ISETP.GE.U32.AND.EX P0, PT, R7, UR5, PT, P0 ;  /* 0x0000000507007c0c */ /* 0x000fe4000bf06100 */
[----:B------:R-:W-:Y:S01]  /*2580*/  ISETP.NE.U32.AND P1, PT, RZ, UR4, PT ;  /* 0x00000004ff007c0c */ /* 0x000fe2000bf25070 */
[----:B------:R-:W-:Y:S01]  /*2590*/  IMAD.X R7, RZ, RZ, R8, P2 ;  /* 0x000000ffff077224 */ /* 0x000fe200010e0608 */
[----:B------:R-:W-:-:S02]  /*25a0*/  SEL R6, R6, R9, P0 ;  /* 0x0000000906067207 */ /* 0x000fc40000000000 */
[----:B------:R-:W-:Y:S02]  /*25b0*/  ISETP.NE.AND.EX P1, PT, RZ, UR5, PT, P1 ;  /* 0x00000005ff007c0c */ /* 0x000fe4000bf25310 */
[----:B------:R-:W-:Y:S02]  /*25c0*/  SEL R7, R7, R8, P0 ;  /* 0x0000000807077207 */ /* 0x000fe40000000000 */
[----:B------:R-:W-:Y:S02]  /*25d0*/  SEL R6, R6, 0xffffffff, P1 ;  /* 0xffffffff06067807 */ /* 0x000fe40000800000 */
[----:B------:R-:W-:Y:S01]  /*25e0*/  SEL R7, R7, 0xffffffff, P1 ;  /* 0xffffffff07077807 */ /* 0x000fe20000800000 */
[----:B------:R-:W-:Y:S06]  /*25f0*/  RET.REL.NODEC R4 `(_Z22conv2d_backward_kernelPKfS0_PfS1_S1_mmmmmmmm) ;  /* 0xffffffd804807950 */ /* 0x000fec0003c3ffff */
.L_x_23:
[----:B------:R-:W-:-:S00]  /*2600*/  BRA `(.L_x_23) ;  /* 0xfffffffc00fc7947 */ /* 0x000fc0000383ffff */
[----:B------:R-:W-:-:S00]  /*2610*/  NOP ;  /* 0x0000000000007918 */ /* 0x000fc00000000000 */
        /* <DEDUP_REMOVED lines=14> */
.L_x_84:


//--------------------- .text._Z21conv2d_forward_kernelPKfS0_S0_Pfmmmmmmmmmm --------------------------
	.section	.text._Z21conv2d_forward_kernelPKfS0_S0_Pfmmmmmmmmmm,"ax",@progbits
	.align	128
        .global         _Z21conv2d_forward_kernelPKfS0_S0_Pfmmmmmmmmmm
        .type           _Z21conv2d_forward_kernelPKfS0_S0_Pfmmmmmmmmmm,@function
        .size           _Z21conv2d_forward_kernelPKfS0_S0_Pfmmmmmmmmmm,(.L_x_85 - _Z21conv2d_forward_kernelPKfS0_S0_Pfmmmmmmmmmm)
        .other          _Z21conv2d_forward_kernelPKfS0_S0_Pfmmmmmmmmmm,@"STO_CUDA_ENTRY STV_DEFAULT"
_Z21conv2d_forward_kernelPKfS0_S0_Pfmmmmmmmmmm:
.text._Z21conv2d_forward_kernelPKfS0_S0_Pfmmmmmmmmmm:
[----:B------:R-:W-:Y:S01]  /*0000*/  LDC R1, c[0x0][0x37c] ;  /* 0x0000df00ff017b82 */ /* 0x000fe20000000800 */
[----:B------:R-:W0:Y:S01]  /*0010*/  LDCU UR4, c[0x0][0x3ec] ;  /* 0x00007d80ff0477ac */ /* 0x000e220008000800 */
[----:B------:R-:W1:Y:S06]  /*0020*/  S2R R2, SR_TID.X ;  /* 0x0000000000027919 */ /* 0x000e6c0000002100 */
[----:B------:R-:W2:Y:S08]  /*0030*/  S2UR UR24, SR_CTAID.X ;  /* 0x00000000001879c3 */ /* 0x000eb00000002500 */
[----:B------:R-:W3:Y:S01]  /*0040*/  S2UR UR10, SR_CTAID.Y ;  /* 0x00000000000a79c3 */ /* 0x000ee20000002600 */
[----:B0-----:R-:W-:-:S09]  /*0050*/  UISETP.NE.U32.AND UP0, UPT, UR4, URZ, UPT ;  /* 0x000000ff0400728c */ /* 0x001fd2000bf05070 */
[----:B------:R-:W-:Y:S05]  /*0060*/  BRA.U UP0, `(.L_x_24) ;  /* 0x0000000100607547 */ /* 0x000fea000b800000 */
[----:B------:R-:W0:Y:S01]  /*0070*/  LDCU UR4, c[0x0][0x3e8] ;  /* 0x00007d00ff0477ac */ /* 0x000e220008000800 */
[----:B------:R-:W-:Y:S01]  /*0080*/  IMAD.MOV.U32 R11, RZ, RZ, RZ ;  /* 0x000000ffff0b7224 */ /* 0x000fe200078e00ff */
[----:B0-----:R-:W0:Y:S01]  /*0090*/  I2F.U32.RP R0, UR4 ;  /* 0x0000000400007d06 */ /* 0x001e220008209000 */
[----:B------:R-:W-:-:S07]  /*00a0*/  ISETP.NE.U32.AND P2, PT, RZ, UR4, PT ;  /* 0x00000004ff007c0c */ /* 0x000fce000bf45070 */
[----:B0-----:R-:W0:Y:S02]  /*00b0*/  MUFU.RCP R0, R0 ;  /* 0x0000000000007308 */ /* 0x001e240000001000 */
[----:B0-----:R-:W-:-:S06]  /*00c0*/  VIADD R4, R0, 0xffffffe ;  /* 0x0ffffffe00047836 */ /* 0x001fcc0000000000 */
[----:B------:R0:W4:Y:S02]  /*00d0*/  F2I.FTZ.U32.TRUNC.NTZ R5, R4 ;  /* 0x0000000400057305 */ /* 0x000124000021f000 */
[----:B0-----:R-:W-:Y:S02]  /*00e0*/  HFMA2 R4, -RZ, RZ, 0, 0 ;  /* 0x00000000ff047431 */ /* 0x001fe400000001ff */
[----:B----4-:R-:W-:-:S04]  /*00f0*/  IMAD.MOV R3, RZ, RZ, -R5 ;  /* 0x000000ffff037224 */ /* 0x010fc800078e0a05 */
[----:B------:R-:W-:-:S04]  /*0100*/  IMAD R3, R3, UR4, RZ ;  /* 0x0000000403037c24 */ /* 0x000fc8000f8e02ff */
[----:B------:R-:W-:-:S06]  /*0110*/  IMAD.HI.U32 R5, R5, R3, R4 ;  /* 0x0000000305057227 */ /* 0x000fcc00078e0004 */
[----:B-1----:R-:W-:-:S04]  /*0120*/  IMAD.HI.U32 R10, R5, R2, RZ ;  /* 0x00000002050a7227 */ /* 0x002fc800078e00ff */
[----:B------:R-:W-:-:S04]  /*0130*/  IMAD.MOV R3, RZ, RZ, -R10 ;  /* 0x000000ffff037224 */ /* 0x000fc800078e0a0a */
[----:B------:R-:W-:-:S05]  /*0140*/  IMAD R3, R3, UR4, R2 ;  /* 0x0000000403037c24 */ /* 0x000fca000f8e0202 */
[----:B------:R-:W-:-:S13]  /*0150*/  ISETP.GE.U32.AND P0, PT, R3, UR4, PT ;  /* 0x0000000403007c0c */ /* 0x000fda000bf06070 */
[----:B------:R-:W-:Y:S01]  /*0160*/  @P0 VIADD R3, R3, -UR4 ;  /* 0x8000000403030c36 */ /* 0x000fe20008000000 */
[----:B------:R-:W-:-:S04]  /*0170*/  @P0 IADD3 R10, PT, PT, R10, 0x1, RZ ;  /* 0x000000010a0a0810 */ /* 0x000fc80007ffe0ff */
[----:B------:R-:W-:Y:S02]  /*0180*/  ISETP.GE.U32.AND P1, PT, R3, UR4, PT ;  /* 0x0000000403007c0c */ /* 0x000fe4000bf26070 */
[----:B------:R-:W-:-:S11]  /*0190*/  MOV R3, RZ ;  /* 0x000000ff00037202 */ /* 0x000fd60000000f00 */
[----:B------:R-:W-:Y:S01]  /*01a0*/  @P1 VIADD R10, R10, 0x1 ;  /* 0x000000010a0a1836 */ /* 0x000fe20000000000 */
[----:B------:R-:W-:-:S05]  /*01b0*/  @!P2 LOP3.LUT R10, RZ, UR4, RZ, 0x33, !PT ;  /* 0x00000004ff0aac12 */ /* 0x000fca000f8e33ff */
[----:B------:R-:W-:-:S04]  /*01c0*/  IMAD.MOV R5, RZ, RZ, -R10 ;  /* 0x000000ffff057224 */ /* 0x000fc800078e0a0a */
[----:B------:R-:W-:Y:S01]  /*01d0*/  IMAD R2, R5, UR4, R2 ;  /* 0x0000000405027c24 */ /* 0x000fe2000f8e0202 */
[----:B------:R-:W-:Y:S06]  /*01e0*/  BRA `(.L_x_25) ;  /* 0x0000000000287947 */ /* 0x000fec0003800000 */
.L_x_24:
[----:B------:R-:W-:-:S07]  /*01f0*/  MOV R0, 0x210 ;  /* 0x0000021000007802 */ /* 0x000fce0000000f00 */
[----:B-123--:R-:W-:Y:S05]  /*0200*/  CALL.REL.NOINC `($__internal_1_$__cuda_sm20_div_u64) ;  /* 0x0000001400487944 */ /* 0x00efea0003c00000 */
[----:B------:R-:W0:Y:S01]  /*0210*/  LDCU.64 UR4, c[0x0][0x3e8] ;  /* 0x00007d00ff0477ac */ /* 0x000e220008000a00 */
[----:B------:R-:W-:Y:S01]  /*0220*/  IADD3 R5, P0, PT, RZ, -R10, RZ ;  /* 0x8000000aff057210 */ /* 0x000fe20007f1e0ff */
[----:B------:R-:W-:-:S04]  /*0230*/  HFMA2 R3, -RZ, RZ, 0, 0 ;  /* 0x00000000ff037431 */ /* 0x000fc800000001ff */
[----:B------:R-:W-:-:S04]  /*0240*/  IMAD.X R0, RZ, RZ, ~R11, P0 ;  /* 0x000000ffff007224 */ /* 0x000fc800000e0e0b */
[----:B0-----:R-:W-:Y:S02]  /*0250*/  IMAD R0, R0, UR4, RZ ;  /* 0x0000000400007c24 */ /* 0x001fe4000f8e02ff */
[----:B------:R-:W-:-:S04]  /*0260*/  IMAD.WIDE.U32 R2, R5, UR4, R2 ;  /* 0x0000000405027c25 */ /* 0x000fc8000f8e0002 */
[----:B------:R-:W-:-:S04]  /*0270*/  IMAD R5, R5, UR5, R0 ;  /* 0x0000000505057c24 */ /* 0x000fc8000f8e0200 */
[----:B------:R-:W-:-:S07]  /*0280*/  IMAD.IADD R3, R3, 0x1, R5 ;  /* 0x0000000103037824 */ /* 0x000fce00078e0205 */
.L_x_25:
[----:B------:R-:W0:Y:S02]  /*0290*/  LDCU.64 UR4, c[0x0][0x3e0] ;  /* 0x00007c00ff0477ac */ /* 0x000e240008000a00 */
[----:B0-----:R-:W-:-:S04]  /*02a0*/  ISETP.GE.U32.AND P0, PT, R10, UR4, PT ;  /* 0x000000040a007c0c */ /* 0x001fc8000bf06070 */
[----:B------:R-:W-:-:S13]  /*02b0*/  ISETP.GE.U32.AND.EX P0, PT, R11, UR5, PT, P0 ;  /* 0x000000050b007c0c */ /* 0x000fda000bf06100 */
[----:B--23--:R-:W-:Y:S05]  /*02c0*/  @P0 EXIT ;  /* 0x000000000000094d */ /* 0x00cfea0003800000 */
[----:B------:R-:W0:Y:S01]  /*02d0*/  LDCU.64 UR4, c[0x0][0x3a8] ;  /* 0x00007500ff0477ac */ /* 0x000e220008000a00 */
[----:B------:R-:W-:Y:S01]  /*02e0*/  IMAD.MOV.U32 R0, RZ, RZ, RZ ;  /* 0x000000ffff007224 */ /* 0x000fe200078e00ff */
[----:B------:R-:W1:Y:S01]  /*02f0*/  LDCU.64 UR20, c[0x0][0x358] ;  /* 0x00006b00ff1477ac */ /* 0x000e620008000a00 */
[----:B0-----:R-:W-:-:S04]  /*0300*/  UISETP.NE.U32.AND UP0, UPT, UR4, URZ, UPT ;  /* 0x000000ff0400728c */ /* 0x001fc8000bf05070 */
[----:B------:R-:W-:-:S09]  /*0310*/  UISETP.NE.AND.EX UP0, UPT, UR5, URZ, UPT, UP0 ;  /* 0x000000ff0500728c */ /* 0x000fd2000bf05300 */
[----:B-1----:R-:W-:Y:S05]  /*0320*/  BRA.U !UP0, `(.L_x_26) ;  /* 0x0000001108907547 */ /* 0x002fea000b800000 */
[----:B------:R-:W0:Y:S02]  /*0330*/  LDCU.64 UR14, c[0x0][0x3c8] ;  /* 0x00007900ff0e77ac */ /* 0x000e240008000a00 */
[----:B0-----:R-:W-:-:S04]  /*0340*/  UISETP.NE.U32.AND UP0, UPT, UR14, URZ, UPT ;  /* 0x000000ff0e00728c */ /* 0x001fc8000bf05070 */
[----:B------:R-:W-:-:S09]  /*0350*/  UISETP.NE.AND.EX UP0, UPT, UR15, URZ, UPT, UP0 ;  /* 0x000000ff0f00728c */ /* 0x000fd2000bf05300 */
[----:B------:R-:W-:Y:S05]  /*0360*/  BRA.U !UP0, `(.L_x_26) ;  /* 0x0000001108807547 */ /* 0x000fea000b800000 */
[----:B------:R-:W0:Y:S01]  /*0370*/  LDCU.64 UR22, c[0x0][0x3b0] ;  /* 0x00007600ff1677ac */ /* 0x000e220008000a00 */
[----:B------:R-:W-:Y:S01]  /*0380*/  MOV R0, RZ ;  /* 0x000000ff00007202 */ /* 0x000fe20000000f00 */
[----:B------:R-:W1:Y:S01]  /*0390*/  LDCU UR7, c[0x0][0x3d0] ;  /* 0x00007a00ff0777ac */ /* 0x000e620008000800 */
[----:B------:R-:W-:Y:S01]  /*03a0*/  UMOV UR8, URZ ;  /* 0x000000ff00087c82 */ /* 0x000fe20008000000 */
[----:B------:R-:W-:Y:S01]  /*03b0*/  UMOV UR9, URZ ;  /* 0x000000ff00097c82 */ /* 0x000fe20008000000 */
[----:B0-----:R-:W-:Y:S02]  /*03c0*/  UIMAD UR6, UR15, UR22, URZ ;  /* 0x000000160f0672a4 */ /* 0x001fe4000f8e02ff */
[----:B------:R-:W-:Y:S02]  /*03d0*/  UIMAD.WIDE.U32 UR4, UR14, UR22, URZ ;  /* 0x000000160e0472a5 */ /* 0x000fe4000f8e00ff */
[----:B------:R-:W-:Y:S01]  /*03e0*/  UIMAD UR6, UR14, UR23, UR6 ;  /* 0x000000170e0672a4 */ /* 0x000fe2000f8e0206 */
[----:B-1----:R-:W-:Y:S01]  /*03f0*/  IMAD R4, R2, UR7, RZ ;  /* 0x0000000702047c24 */ /* 0x002fe2000f8e02ff */
[----:B------:R-:W-:-:S02]  /*0400*/  ULOP3.LUT UR14, UR14, 0xfffffffc, URZ, 0xc0, !UPT ;  /* 0xfffffffc0e0e7892 */ /* 0x000fc4000f8ec0ff */
[----:B------:R-:W-:Y:S02]  /*0410*/  UIADD3 UR12, UPT, UPT, UR5, UR6, URZ ;  /* 0x00000006050c7290 */ /* 0x000fe4000fffe0ff */
[----:B------:R-:W-:Y:S02]  /*0420*/  USHF.L.U64.HI UR13, UR22, 0x4, UR23 ;  /* 0x00000004160d7899 */ /* 0x000fe40008010217 */
[----:B------:R-:W-:-:S12]  /*0430*/  USHF.L.U64.HI UR12, UR4, 0x2, UR12 ;  /* 0x00000002040c7899 */ /* 0x000fd8000801020c */
.L_x_37:
[----:B0-----:R-:W0:Y:S01]  /*0440*/  LDCU.64 UR4, c[0x0][0x3a8] ;  /* 0x00007500ff0477ac */ /* 0x001e220008000a00 */
[----:B------:R-:W-:Y:S01]  /*0450*/  UMOV UR15, UR8 ;  /* 0x00000008000f7c82 */ /* 0x000fe20008000000 */
[----:B------:R-:W-:Y:S01]  /*0460*/  UIADD3 UR8, UP0, UPT, UR8, 0x1, URZ ;  /* 0x0000000108087890 */ /* 0x000fe2000ff1e0ff */
[----:B------:R-:W-:Y:S01]  /*0470*/  UMOV UR16, UR9 ;  /* 0x0000000900107c82 */ /* 0x000fe20008000000 */
[----:B------:R-:W-:Y:S02]  /*0480*/  UMOV UR6, URZ ;  /* 0x000000ff00067c82 */ /* 0x000fe40008000000 */
[----:B------:R-:W-:Y:S01]  /*0490*/  UIADD3.X UR9, UPT, UPT, URZ, UR9, URZ, UP0, !UPT ;  /* 0x00000009ff097290 */ /* 0x000fe200087fe4ff */
[----:B------:R-:W-:Y:S01]  /*04a0*/  UMOV UR7, URZ ;  /* 0x000000ff00077c82 */ /* 0x000fe20008000000 */
[----:B0-----:R-:W-:-:S04]  /*04b0*/  UISETP.NE.U32.AND UP0, UPT, UR8, UR4, UPT ;  /* 0x000000040800728c */ /* 0x001fc8000bf05070 */
[----:B------:R-:W-:-:S11]  /*04c0*/  UISETP.NE.AND.EX UP0, UPT, UR9, UR5, UPT, UP0 ;  /* 0x000000050900728c */ /* 0x000fd6000bf05300 */
.L_x_36:
[----:B0-----:R-:W0:Y:S01]  /*04d0*/  LDC.64 R14, c[0x0][0x3c8] ;  /* 0x0000f200ff0e7b82 */ /* 0x001e220000000a00 */
[----:B------:R-:W1:Y:S01]  /*04e0*/  LDCU UR17, c[0x0][0x3d0] ;  /* 0x00007a00ff1177ac */ /* 0x000e620008000800 */
[----:B------:R-:W-:Y:S02]  /*04f0*/  IMAD.U32 R20, RZ, RZ, UR6 ;  /* 0x00000006ff147e24 */ /* 0x000fe4000f8e00ff */
[----:B------:R-:W-:Y:S01]  /*0500*/  IMAD.U32 R21, RZ, RZ, UR7 ;  /* 0x00000007ff157e24 */ /* 0x000fe2000f8e00ff */
[----:B------:R-:W2:Y:S03]  /*0510*/  LDCU UR11, c[0x0][0x3d8] ;  /* 0x00007b00ff0b77ac */ /* 0x000ea60008000800 */
[----:B------:R-:W3:Y:S01]  /*0520*/  LDC.64 R12, c[0x0][0x3b8] ;  /* 0x0000ee00ff0c7b82 */ /* 0x000ee20000000a00 */
[----:B------:R-:W4:Y:S01]  /*0530*/  LDCU.64 UR18, c[0x0][0x3a8] ;  /* 0x00007500ff1277ac */ /* 0x000f220008000a00 */
[----:B------:R-:W-:Y:S01]  /*0540*/  UMOV UR4, UR15 ;  /* 0x0000000f00047c82 */ /* 0x000fe20008000000 */
[----:B------:R-:W-:Y:S01]  /*0550*/  UMOV UR5, UR16 ;  /* 0x0000001000057c82 */ /* 0x000fe20008000000 */
[----:B-1----:R-:W-:Y:S01]  /*0560*/  IMAD R8, R10, UR17, RZ ;  /* 0x000000110a087c24 */ /* 0x002fe2000f8e02ff */
[----:B--2---:R-:W-:Y:S01]  /*0570*/  MOV R5, UR11 ;  /* 0x0000000b00057c02 */ /* 0x004fe20008000f00 */
[C---:B0-----:R-:W-:Y:S01]  /*0580*/  IMAD R6, R14.reuse, UR16, RZ ;  /* 0x000000100e067c24 */ /* 0x041fe2000f8e02ff */
[C---:B------:R-:W-:Y:S01]  /*0590*/  ISETP.GE.U32.AND P2, PT, R14.reuse, 0x4, PT ;  /* 0x000000040e00780c */ /* 0x040fe20003f46070 */
[----:B------:R-:W-:Y:S01]  /*05a0*/  IMAD.WIDE.U32 R20, R14, UR15, R20 ;  /* 0x0000000f0e147c25 */ /* 0x000fe2000f8e0014 */
[----:B----4-:R-:W-:-:S02]  /*05b0*/  UIMAD.WIDE.U32 UR4, UR24, UR18, UR4 ;  /* 0x00000012180472a5 */ /* 0x010fc4000f8e0004 */
[C---:B------:R-:W-:Y:S01]  /*05c0*/  ISETP.GE.U32.AND.EX P2, PT, R15.reuse, RZ, PT, P2 ;  /* 0x000000ff0f00720c */ /* 0x040fe20003f46120 */
[----:B------:R-:W-:Y:S01]  /*05d0*/  IMAD R27, R15, UR15, R6 ;  /* 0x0000000f0f1b7c24 */ /* 0x000fe2000f8e0206 */
[----:B------:R-:W-:Y:S01]  /*05e0*/  IADD3 R6, PT, PT, -R5, UR6, R8 ;  /* 0x0000000605067c10 */ /* 0x000fe2000fffe108 */
[----:B------:R-:W-:Y:S02]  /*05f0*/  UIADD3 UR6, UP1, UPT, UR6, 0x1, URZ ;  /* 0x0000000106067890 */ /* 0x000fe4000ff3e0ff */
[----:B------:R-:W-:Y:S01]  /*0600*/  IMAD.IADD R27, R21, 0x1, R27 ;  /* 0x00000001151b7824 */ /* 0x000fe200078e021b */
[----:B------:R-:W-:Y:S01]  /*0610*/  UIMAD UR19, UR24, UR19, UR5 ;  /* 0x00000013181372a4 */ /* 0x000fe2000f8e0205 */
[----:B---3--:R-:W-:Y:S01]  /*0620*/  ISETP.GE.AND P0, PT, R6, R12, PT ;  /* 0x0000000c0600720c */ /* 0x008fe20003f06270 */
[----:B------:R-:W-:Y:S01]  /*0630*/  UIADD3.X UR7, UPT, UPT, URZ, UR7, URZ, UP1, !UPT ;  /* 0x00000007ff077290 */ /* 0x000fe20008ffe4ff */
[----:B------:R-:W-:Y:S01]  /*0640*/  IMAD R7, R27, R14, RZ ;  /* 0x0000000e1b077224 */ /* 0x000fe200078e02ff */
[----:B------:R-:W-:Y:S01]  /*0650*/  ISETP.NE.U32.AND P1, PT, R14, UR6, PT ;  /* 0x000000060e007c0c */ /* 0x000fe2000bf25070 */
[----:B------:R-:W-:Y:S01]  /*0660*/  UMOV UR5, URZ ;  /* 0x000000ff00057c82 */ /* 0x000fe20008000000 */
[----:B------:R-:W-:Y:S01]  /*0670*/  IMAD R8, R12, UR19, RZ ;  /* 0x000000130c087c24 */ /* 0x000fe2000f8e02ff */
[----:B------:R-:W-:Y:S01]  /*0680*/  ISETP.GT.AND P0, PT, R6, -0x1, !P0 ;  /* 0xffffffff0600780c */ /* 0x000fe20004704270 */
[----:B------:R-:W-:-:S02]  /*0690*/  IMAD R17, R20, R15, R7 ;  /* 0x0000000f14117224 */ /* 0x000fc400078e0207 */
[----:B------:R-:W-:Y:S01]  /*06a0*/  HFMA2 R7, -RZ, RZ, 0, 0 ;  /* 0x00000000ff077431 */ /* 0x000fe200000001ff */
[----:B------:R-:W-:Y:S01]  /*06b0*/  ISETP.NE.AND.EX P1, PT, R15, UR7, PT, P1 ;  /* 0x000000070f007c0c */ /* 0x000fe2000bf25310 */
[----:B------:R-:W-:Y:S02]  /*06c0*/  IMAD R9, R13, UR4, R8 ;  /* 0x000000040d097c24 */ /* 0x000fe4000f8e0208 */
[----:B------:R-:W-:-:S04]  /*06d0*/  IMAD.WIDE.U32 R14, R20, R14, RZ ;  /* 0x0000000e140e7225 */ /* 0x000fc800078e00ff */
[----:B------:R-:W-:Y:S01]  /*06e0*/  IMAD.WIDE.U32 R12, R12, UR4, R6 ;  /* 0x000000040c0c7c25 */ /* 0x000fe2000f8e0006 */
[----:B------:R-:W-:Y:S01]  /*06f0*/  UMOV UR4, URZ ;  /* 0x000000ff00047c82 */ /* 0x000fe20008000000 */
[----:B------:R-:W-:Y:S02]  /*0700*/  IADD3 R7, PT, PT, R15, R17, RZ ;  /* 0x000000110f077210 */ /* 0x000fe40007ffe0ff */
[----:B------:R-:W-:Y:S01]  /*0710*/  IMAD.IADD R6, R13, 0x1, R9 ;  /* 0x000000010d067824 */ /* 0x000fe200078e0209 */
[----:B------:R-:W-:Y:S06]  /*0720*/  @!P2 BRA `(.L_x_27) ;  /* 0x0000000400dca947 */ /* 0x000fec0003800000 */
[----:B------:R-:W0:Y:S01]  /*0730*/  LDC R5, c[0x0][0x3c8] ;  /* 0x0000f200ff057b82 */ /* 0x000e220000000800 */
[----:B------:R-:W-:Y:S01]  /*0740*/  USHF.L.U32 UR4, UR22, 0x2, URZ ;  /* 0x0000000216047899 */ /* 0x000fe200080006ff */
[----:B------:R-:W-:Y:S01]  /*0750*/  IADD3 R17, P2, PT, R14, 0x3, RZ ;  /* 0x000000030e117810 */ /* 0x000fe20007f5e0ff */
[----:B------:R-:W-:Y:S01]  /*0760*/  IMAD R26, R20, UR12, RZ ;  /* 0x0000000c141a7c24 */ /* 0x000fe2000f8e02ff */
[----:B------:R-:W-:Y:S01]  /*0770*/  IADD3 R19, P3, PT, R14, 0x2, RZ ;  /* 0x000000020e137810 */ /* 0x000fe20007f7e0ff */
[----:B------:R-:W-:Y:S01]  /*0780*/  USHF.L.U32 UR17, UR10, 0x2, URZ ;  /* 0x000000020a117899 */ /* 0x000fe200080006ff */
[----:B------:R-:W1:Y:S02]  /*0790*/  LDCU UR11, c[0x0][0x3cc] ;  /* 0x00007980ff0b77ac */ /* 0x000e640008000800 */
[----:B------:R-:W2:Y:S01]  /*07a0*/  LDC.64 R24, c[0x0][0x3b0] ;  /* 0x0000ec00ff187b82 */ /* 0x000ea20000000a00 */
[----:B------:R-:W-:Y:S01]  /*07b0*/  IADD3.X R29, PT, PT, RZ, R7, RZ, P3, !PT ;  /* 0x00000007ff1d7210 */ /* 0x000fe20001ffe4ff */
[----:B------:R-:W3:Y:S01]  /*07c0*/  LDCU UR19, c[0x0][0x3c0] ;  /* 0x00007800ff1377ac */ /* 0x000ee20008000800 */
[----:B------:R-:W-:-:S05]  /*07d0*/  USHF.R.U32.HI UR18, URZ, 0x1e, UR10 ;  /* 0x0000001eff127899 */ /* 0x000fca000801160a */
[----:B------:R-:W4:Y:S01]  /*07e0*/  LDC.64 R22, c[0x0][0x388] ;  /* 0x0000e200ff167b82 */ /* 0x000f220000000a00 */
[----:B------:R-:W-:-:S07]  /*07f0*/  UMOV UR5, UR14 ;  /* 0x0000000e00057c82 */ /* 0x000fce0008000000 */
[----:B------:R-:W5:Y:S01]  /*0800*/  LDC.64 R8, c[0x0][0x388] ;  /* 0x0000e200ff087b82 */ /* 0x000f620000000a00 */
[----:B0-----:R-:W-:Y:S02]  /*0810*/  IMAD R21, R5, UR22, RZ ;  /* 0x0000001605157c24 */ /* 0x001fe4000f8e02ff */
[----:B------:R-:W-:Y:S02]  /*0820*/  IMAD.X R5, RZ, RZ, R7, P2 ;  /* 0x000000ffff057224 */ /* 0x000fe400010e0607 */
[----:B------:R-:W-:Y:S01]  /*0830*/  IMAD.SHL.U32 R21, R21, 0x4, RZ ;  /* 0x0000000415157824 */ /* 0x000fe200078e00ff */
[----:B--2---:R-:W-:-:S03]  /*0840*/  SHF.L.U64.HI R25, R24, 0x2, R25 ;  /* 0x0000000218197819 */ /* 0x004fc60000010219 */
[----:B------:R-:W-:Y:S01]  /*0850*/  IMAD R27, R27, R21, R26 ;  /* 0x000000151b1b7224 */ /* 0x000fe200078e021a */
[----:B------:R-:W-:Y:S01]  /*0860*/  MOV R24, UR4 ;  /* 0x0000000400187c02 */ /* 0x000fe20008000f00 */
[C---:B------:R-:W-:Y:S02]  /*0870*/  IMAD R16, R25.reuse, R17, RZ ;  /* 0x0000001119107224 */ /* 0x040fe400078e02ff */
[C---:B------:R-:W-:Y:S02]  /*0880*/  IMAD R18, R25.reuse, R19, RZ ;  /* 0x0000001319127224 */ /* 0x040fe400078e02ff */
[----:B------:R-:W-:Y:S02]  /*0890*/  IMAD R26, R25, R14, RZ ;  /* 0x0000000e191a7224 */ /* 0x000fe400078e02ff */
[----:B------:R-:W-:-:S04]  /*08a0*/  IMAD.WIDE.U32 R24, R14, UR4, R24 ;  /* 0x000000040e187c25 */ /* 0x000fc8000f8e0018 */
[----:B------:R-:W-:Y:S01]  /*08b0*/  IMAD R29, R29, UR4, R18 ;  /* 0x000000041d1d7c24 */ /* 0x000fe2000f8e0212 */
[----:B-----5:R-:W-:Y:S01]  /*08c0*/  IADD3 R8, P2, PT, R24, R8, RZ ;  /* 0x0000000818087210 */ /* 0x020fe20007f5e0ff */
[----:B------:R-:W-:Y:S02]  /*08d0*/  IMAD R5, R5, UR4, R16 ;  /* 0x0000000405057c24 */ /* 0x000fe4000f8e0210 */
[----:B----4-:R-:W-:-:S04]  /*08e0*/  IMAD.WIDE.U32 R18, R19, UR4, R22 ;  /* 0x0000000413127c25 */ /* 0x010fc8000f8e0016 */
[----:B------:R-:W-:Y:S01]  /*08f0*/  IMAD R26, R7, UR4, R26 ;  /* 0x00000004071a7c24 */ /* 0x000fe2000f8e021a */
[----:B------:R-:W-:Y:S01]  /*0900*/  IADD3 R29, PT, PT, R19, R29, RZ ;  /* 0x0000001d131d7210 */ /* 0x000fe20007ffe0ff */
[----:B------:R-:W-:Y:S01]  /*0910*/  IMAD.WIDE.U32 R16, R17, UR4, R22 ;  /* 0x0000000411107c25 */ /* 0x000fe2000f8e0016 */
[----:B------:R-:W-:Y:S02]  /*0920*/  UMOV UR4, URZ ;  /* 0x000000ff00047c82 */ /* 0x000fe40008000000 */
[----:B------:R-:W-:Y:S01]  /*0930*/  IADD3.X R9, PT, PT, R9, R25, R26, P2, !PT ;  /* 0x0000001909097210 */ /* 0x000fe200017fe41a */
[----:B------:R-:W-:-:S04]  /*0940*/  IMAD.WIDE.U32 R20, R21, R20, R22 ;  /* 0x0000001415147225 */ /* 0x000fc800078e0016 */
[----:B------:R-:W-:Y:S02]  /*0950*/  IMAD.IADD R28, R17, 0x1, R5 ;  /* 0x00000001111c7824 */ /* 0x000fe400078e0205 */
[----:B-1-3--:R-:W-:-:S07]  /*0960*/  IMAD.IADD R30, R21, 0x1, R27 ;  /* 0x00000001151e7824 */ /* 0x00afce00078e021b */
.L_x_28:
[----:B------:R-:W0:Y:S02]  /*0970*/  LDC R5, c[0x0][0x3d8] ;  /* 0x0000f600ff057b82 */ /* 0x000e240000000800 */
[----:B0-----:R-:W-:-:S04]  /*0980*/  IADD3 R24, PT, PT, -R5, UR4, R4 ;  /* 0x0000000405187c10 */ /* 0x001fc8000fffe104 */
[----:B------:R-:W-:-:S04]  /*0990*/  ISETP.GE.AND P2, PT, R24, UR19, PT ;  /* 0x0000001318007c0c */ /* 0x000fc8000bf46270 */
[----:B------:R-:W-:-:S04]  /*09a0*/  ISETP.GT.AND P2, PT, R24, -0x1, !P2 ;  /* 0xffffffff1800780c */ /* 0x000fc80005744270 */
[----:B------:R-:W-:-:S13]  /*09b0*/  PLOP3.LUT P2, PT, P0, P2, PT, 0x80, 0x8 ;  /* 0x000000000008781c */ /* 0x000fda0000745070 */
[----:B------:R-:W0:Y:S01]  /*09c0*/  @P2 LDC R26, c[0x0][0x3c4] ;  /* 0x0000f100ff1a2b82 */ /* 0x000e220000000800 */
[----:B------:R-:W-:Y:S01]  /*09d0*/  @P2 MOV R25, RZ ;  /* 0x000000ff00192202 */ /* 0x000fe20000000f00 */
[----:B------:R-:W-:Y:S01]  /*09e0*/  @P2 IMAD R27, R6, UR19, RZ ;  /* 0x00000013061b2c24 */ /* 0x000fe2000f8e02ff */
[----:B------:R-:W-:Y:S01]  /*09f0*/  @P2 IADD3 R32, P4, PT, R20, UR17, RZ ;  /* 0x0000001114202c10 */ /* 0x000fe2000ff9e0ff */
[----:B------:R-:W-:-:S03]  /*0a00*/  @P2 IMAD.WIDE.U32 R34, R12, UR19, R24 ;  /* 0x000000130c222c25 */ /* 0x000fc6000f8e0018 */
[----:B------:R-:W-:Y:S01]  /*0a10*/  @P2 IADD3.X R33, PT, PT, R30, UR18, RZ, P4, !PT ;  /* 0x000000121e212c10 */ /* 0x000fe2000a7fe4ff */
[----:B------:R-:W1:Y:S01]  /*0a20*/  @P2 LDC.64 R22, c[0x0][0x380] ;  /* 0x0000e000ff162b82 */ /* 0x000e620000000a00 */
[----:B0-----:R-:W-:-:S04]  /*0a30*/  @P2 IMAD R27, R12, R26, R27 ;  /* 0x0000001a0c1b2224 */ /* 0x001fc800078e021b */
[----:B------:R-:W-:Y:S01]  /*0a40*/  @P2 IMAD.IADD R25, R35, 0x1, R27 ;  /* 0x0000000123192824 */ /* 0x000fe200078e021b */
[----:B-1----:R-:W-:-:S04]  /*0a50*/  @P2 LEA R26, P3, R34, R22, 0x2 ;  /* 0x00000016221a2211 */ /* 0x002fc800078610ff */
[----:B------:R-:W-:Y:S02]  /*0a60*/  @P2 LEA.HI.X R27, R34, R23, R25, 0x2, P3 ;  /* 0x00000017221b2211 */ /* 0x000fe400018f1419 */
[----:B------:R0:W2:Y:S04]  /*0a70*/  @P2 LDG.E R25, desc[UR20][R32.64] ;  /* 0x0000001420192981 */ /* 0x0000a8000c1e1900 */
[----:B------:R1:W2:Y:S01]  /*0a80*/  @P2 LDG.E R35, desc[UR20][R26.64] ;  /* 0x000000141a232981 */ /* 0x0002a2000c1e1900 */
[----:B------:R-:W-:-:S04]  /*0a90*/  IADD3 R36, PT, PT, R24, 0x1, RZ ;  /* 0x0000000118247810 */ /* 0x000fc80007ffe0ff */
[----:B------:R-:W-:Y:S01]  /*0aa0*/  ISETP.GE.AND P3, PT, R36, UR19, PT ;  /* 0x0000001324007c0c */ /* 0x000fe2000bf66270 */
[----:B0-----:R-:W-:-:S03]  /*0ab0*/  VIADD R32, R24, 0x2 ;  /* 0x0000000218207836 */ /* 0x001fc60000000000 */
[----:B------:R-:W-:Y:S02]  /*0ac0*/  ISETP.GT.AND P3, PT, R36, -0x1, !P3 ;  /* 0xffffffff2400780c */ /* 0x000fe40005f64270 */
[C---:B------:R-:W-:Y:S02]  /*0ad0*/  ISETP.GE.AND P4, PT, R32.reuse, UR19, PT ;  /* 0x0000001320007c0c */ /* 0x040fe4000bf86270 */
[----:B------:R-:W-:Y:S02]  /*0ae0*/  PLOP3.LUT P3, PT, P0, P3, PT, 0x80, 0x8 ;  /* 0x000000000008781c */ /* 0x000fe40000767070 */
[----:B------:R-:W-:-:S04]  /*0af0*/  ISETP.GT.AND P4, PT, R32, -0x1, !P4 ;  /* 0xffffffff2000780c */ /* 0x000fc80006784270 */
[----:B------:R-:W-:-:S07]  /*0b00*/  PLOP3.LUT P4, PT, P0, P4, PT, 0x80, 0x8 ;  /* 0x000000000008781c */ /* 0x000fce0000789070 */
[----:B------:R-:W0:Y:S01]  /*0b10*/  @P3 LDC R31, c[0x0][0x3c4] ;  /* 0x0000f100ff1f3b82 */ /* 0x000e220000000800 */
[----:B-1----:R-:W-:Y:S01]  /*0b20*/  @P3 IMAD R27, R6, UR19, RZ ;  /* 0x00000013061b3c24 */ /* 0x002fe2000f8e02ff */
[----:B------:R-:W-:-:S04]  /*0b30*/  @P3 MOV R37, RZ ;  /* 0x000000ff00253202 */ /* 0x000fc80000000f00 */
[----:B------:R-:W-:Y:S02]  /*0b40*/  @P4 IMAD R33, R6, UR19, RZ ;  /* 0x0000001306214c24 */ /* 0x000fe4000f8e02ff */
[----:B------:R-:W1:Y:S01]  /*0b50*/  @P3 LDC.64 R22, c[0x0][0x380] ;  /* 0x0000e000ff163b82 */ /* 0x000e620000000a00 */
[----:B------:R-:W-:-:S04]  /*0b60*/  @P3 IMAD.WIDE.U32 R36, R12, UR19, R36 ;  /* 0x000000130c243c25 */ /* 0x000fc8000f8e0024 */
[----:B0-----:R-:W-:-:S03]  /*0b70*/  @P3 IMAD R27, R12, R31, R27 ;  /* 0x0000001f0c1b3224 */ /* 0x001fc600078e021b */
[----:B------:R-:W0:Y:S01]  /*0b80*/  @P4 LDC R31, c[0x0][0x3c4] ;  /* 0x0000f100ff1f4b82 */ /* 0x000e220000000800 */
[----:B------:R-:W-:Y:S01]  /*0b90*/  @P3 IMAD.IADD R26, R27, 0x1, R37 ;  /* 0x000000011b1a3824 */ /* 0x000fe200078e0225 */
[----:B-1----:R-:W-:-:S04]  /*0ba0*/  @P3 LEA R22, P5, R36, R22, 0x2 ;  /* 0x0000001624163211 */ /* 0x002fc800078a10ff */
[----:B------:R-:W-:Y:S02]  /*0bb0*/  @P3 LEA.HI.X R23, R36, R23, R26, 0x2, P5 ;  /* 0x0000001724173211 */ /* 0x000fe400028f141a */
[----:B------:R-:W1:Y:S04]  /*0bc0*/  @P4 LDC.64 R26, c[0x0][0x380] ;  /* 0x0000e000ff1a4b82 */ /* 0x000e680000000a00 */
[----:B------:R3:W4:Y:S01]  /*0bd0*/  @P3 LDG.E R23, desc[UR20][R22.64] ;  /* 0x0000001416173981 */ /* 0x000722000c1e1900 */
[----:B0-----:R-:W-:Y:S01]  /*0be0*/  @P4 IMAD R31, R12, R31, R33 ;  /* 0x0000001f0c1f4224 */ /* 0x001fe200078e0221 */
[----:B------:R-:W-:-:S03]  /*0bf0*/  @P4 MOV R33, RZ ;  /* 0x000000ff00214202 */ /* 0x000fc60000000f00 */
[----:B------:R-:W-:-:S04]  /*0c00*/  @P4 IMAD.WIDE.U32 R32, R12, UR19, R32 ;  /* 0x000000130c204c25 */ /* 0x000fc8000f8e0020 */
[----:B------:R-:W-:Y:S01]  /*0c10*/  @P4 IMAD.IADD R31, R31, 0x1, R33 ;  /* 0x000000011f1f4824 */ /* 0x000fe200078e0221 */
[----:B-1----:R-:W-:-:S04]  /*0c20*/  @P4 LEA R26, P5, R32, R26, 0x2 ;  /* 0x0000001a201a4211 */ /* 0x002fc800078a10ff */
[----:B------:R-:W-:Y:S02]  /*0c30*/  @P4 LEA.HI.X R27, R32, R27, R31, 0x2, P5 ;  /* 0x0000001b201b4211 */ /* 0x000fe400028f141f */
[----:B------:R-:W-:-:S04]  /*0c40*/  IADD3 R32, PT, PT, R24, 0x3, RZ ;  /* 0x0000000318207810 */ /* 0x000fc80007ffe0ff */
[C---:B------:R-:W-:Y:S01]  /*0c50*/  ISETP.GE.AND P5, PT, R32.reuse, UR19, PT ;  /* 0x0000001320007c0c */ /* 0x040fe2000bfa6270 */
[----:B------:R-:W5:Y:S03]  /*0c60*/  @P4 LDG.E R27, desc[UR20][R26.64] ;  /* 0x000000141a1b4981 */ /* 0x000f66000c1e1900 */
[----:B------:R-:W-:-:S04]  /*0c70*/  ISETP.GT.AND P5, PT, R32, -0x1, !P5 ;  /* 0xffffffff2000780c */ /* 0x000fc80006fa4270 */
[----:B------:R-:W-:-:S13]  /*0c80*/  PLOP3.LUT P5, PT, P0, P5, PT, 0x80, 0x8 ;  /* 0x000000000008781c */ /* 0x000fda00007ab070 */
[----:B------:R-:W0:Y:S01]  /*0c90*/  @P5 LDC R33, c[0x0][0x3c4] ;  /* 0x0000f100ff215b82 */ /* 0x000e220000000800 */
[----:B---3--:R-:W-:Y:S02]  /*0ca0*/  @P5 IMAD R22, R6, UR19, RZ ;  /* 0x0000001306165c24 */ /* 0x008fe4000f8e02ff */
[----:B--2---:R-:W-:Y:S01]  /*0cb0*/  @P2 FFMA R0, R35, R25, R0 ;  /* 0x0000001923002223 */ /* 0x004fe20000000000 */
[----:B------:R-:W-:-:S04]  /*0cc0*/  @P3 IADD3 R36, P2, PT, R8, UR17, RZ ;  /* 0x0000001108243c10 */ /* 0x000fc8000ff5e0ff */
[----:B------:R-:W1:Y:S01]  /*0cd0*/  @P5 LDC.64 R24, c[0x0][0x380] ;  /* 0x0000e000ff185b82 */ /* 0x000e620000000a00 */
[----:B------:R-:W-:Y:S02]  /*0ce0*/  @P3 IADD3.X R37, PT, PT, R9, UR18, RZ, P2, !PT ;  /* 0x0000001209253c10 */ /* 0x000fe400097fe4ff */
[----:B------:R-:W-:-:S03]  /*0cf0*/  @P4 IADD3 R34, P2, PT, R18, UR17, RZ ;  /* 0x0000001112224c10 */ /* 0x000fc6000ff5e0ff */
[----:B------:R0:W4:Y:S01]  /*0d00*/  @P3 LDG.E R31, desc[UR20][R36.64] ;  /* 0x00000014241f3981 */ /* 0x000122000c1e1900 */
[----:B------:R-:W-:-:S06]  /*0d10*/  @P4 IADD3.X R35, PT, PT, R29, UR18, RZ, P2, !PT ;  /* 0x000000121d234c10 */ /* 0x000fcc00097fe4ff */
[----:B------:R-:W5:Y:S01]  /*0d20*/  @P4 LDG.E R35, desc[UR20][R34.64] ;  /* 0x0000001422234981 */ /* 0x000f62000c1e1900 */
[C---:B0-----:R-:W-:Y:S02]  /*0d30*/  @P5 IMAD R37, R12.reuse, R33, R22 ;  /* 0x000000210c255224 */ /* 0x041fe400078e0216 */
[----:B------:R-:W-:Y:S02]  /*0d40*/  @P5 IMAD.MOV.U32 R33, RZ, RZ, RZ ;  /* 0x000000ffff215224 */ /* 0x000fe400078e00ff */
[----:B------:R-:W-:-:S05]  /*0d50*/  @P5 IMAD.WIDE.U32 R32, R12, UR19, R32 ;  /* 0x000000130c205c25 */ /* 0x000fca000f8e0020 */
[----:B------:R-:W-:Y:S02]  /*0d60*/  @P5 IADD3 R33, PT, PT, R37, R33, RZ ;  /* 0x0000002125215210 */ /* 0x000fe40007ffe0ff */
[----:B-1----:R-:W-:-:S04]  /*0d70*/  @P5 LEA R24, P2, R32, R24, 0x2 ;  /* 0x0000001820185211 */ /* 0x002fc800078410ff */
[----:B------:R-:W-:Y:S02]  /*0d80*/  @P5 LEA.HI.X R25, R32, R25, R33, 0x2, P2 ;  /* 0x0000001920195211 */ /* 0x000fe400010f1421 */
[----:B------:R-:W-:-:S04]  /*0d90*/  @P5 IADD3 R32, P2, PT, R16, UR17, RZ ;  /* 0x0000001110205c10 */ /* 0x000fc8000ff5e0ff */
[----:B------:R-:W-:Y:S01]  /*0da0*/  @P5 IADD3.X R33, PT, PT, R28, UR18, RZ, P2, !PT ;  /* 0x000000121c215c10 */ /* 0x000fe200097fe4ff */
[----:B------:R-:W2:Y:S04]  /*0db0*/  @P5 LDG.E R25, desc[UR20][R24.64] ;  /* 0x0000001418195981 */ /* 0x000ea8000c1e1900 */
[----:B------:R-:W2:Y:S01]  /*0dc0*/  @P5 LDG.E R32, desc[UR20][R32.64] ;  /* 0x0000001420205981 */ /* 0x000ea2000c1e1900 */
[----:B------:R-:W-:-:S04]  /*0dd0*/  UIADD3 UR5, UP1, UPT, UR5, -0x4, URZ ;  /* 0xfffffffc05057890 */ /* 0x000fc8000ff3e0ff */
[----:B------:R-:W-:Y:S02]  /*0de0*/  UIADD3.X UR11, UPT, UPT, UR11, -0x1, URZ, UP1, !UPT ;  /* 0xffffffff0b0b7890 */ /* 0x000fe40008ffe4ff */
[----:B------:R-:W-:-:S04]  /*0df0*/  UISETP.NE.U32.AND UP1, UPT, UR5, URZ, UPT ;  /* 0x000000ff0500728c */ /* 0x000fc8000bf25070 */
[----:B------:R-:W-:Y:S02]  /*0e00*/  UISETP.NE.AND.EX UP1, UPT, UR11, URZ, UPT, UP1 ;  /* 0x000000ff0b00728c */ /* 0x000fe4000bf25310 */
[----:B------:R-:W-:Y:S02]  /*0e10*/  ULEA UR17, UP2, UR22, UR17, 0x4 ;  /* 0x0000001116117291 */ /* 0x000fe4000f8420ff */
[----:B------:R-:W-:Y:S02]  /*0e20*/  UIADD3 UR4, UPT, UPT, UR4, 0x4, URZ ;  /* 0x0000000404047890 */ /* 0x000fe4000fffe0ff */
[----:B------:R-:W-:Y:S01]  /*0e30*/  UIADD3.X UR18, UPT, UPT, UR18, UR13, URZ, UP2, !UPT ;  /* 0x0000000d12127290 */ /* 0x000fe200097fe4ff */
[----:B----4-:R-:W-:-:S04]  /*0e40*/  @P3 FFMA R0, R23, R31, R0 ;  /* 0x0000001f17003223 */ /* 0x010fc80000000000 */
[----:B-----5:R-:W-:-:S04]  /*0e50*/  @P4 FFMA R0, R27, R35, R0 ;  /* 0x000000231b004223 */ /* 0x020fc80000000000 */
[----:B--2---:R-:W-:Y:S01]  /*0e60*/  @P5 FFMA R0, R25, R32, R0 ;  /* 0x0000002019005223 */ /* 0x004fe20000000000 */
[----:B------:R-:W-:Y:S06]  /*0e70*/  BRA.U UP1, `(.L_x_28) ;  /* 0xfffffff901bc7547 */ /* 0x000fec000b83ffff */
[----:B------:R-:W0:Y:S01]  /*0e80*/  LDCU UR5, c[0x0][0x3cc] ;  /* 0x00007980ff0577ac */ /* 0x000e220008000800 */
[----:B------:R-:W-:-:S05]  /*0e90*/  UMOV UR4, UR14 ;  /* 0x0000000e00047c82 */ /* 0x000fca0008000000 */
.L_x_27:
[----:B------:R-:W1:Y:S02]  /*0ea0*/  LDCU UR11, c[0x0][0x3c8] ;  /* 0x00007900ff0b77ac */ /* 0x000e640008000800 */
[----:B-1----:R-:W-:-:S04]  /*0eb0*/  ULOP3.LUT UR11, UR11, 0x3, URZ, 0xc0, !UPT ;  /* 0x000000030b0b7892 */ /* 0x002fc8000f8ec0ff */
[----:B------:R-:W-:-:S04]  /*0ec0*/  UISETP.NE.U32.AND UP1, UPT, UR11, URZ, UPT ;  /* 0x000000ff0b00728c */ /* 0x000fc8000bf25070 */
[----:B------:R-:W-:-:S09]  /*0ed0*/  UISETP.NE.AND.EX UP1, UPT, URZ, URZ, UPT, UP1 ;  /* 0x000000ffff00728c */ /* 0x000fd2000bf25310 */
[----:B------:R-:W-:Y:S05]  /*0ee0*/  BRA.U !UP1, `(.L_x_29) ;  /* 0x0000000509987547 */ /* 0x000fea000b800000 */
[----:B------:R-:W-:-:S04]  /*0ef0*/  UISETP.NE.U32.AND UP1, UPT, UR11, 0x1, UPT ;  /* 0x000000010b00788c */ /* 0x000fc8000bf25070 */
[----:B------:R-:W-:-:S09]  /*0f00*/  UISETP.NE.AND.EX UP1, UPT, URZ, URZ, UPT, UP1 ;  /* 0x000000ffff00728c */ /* 0x000fd2000bf25310 */
[----:B------:R-:W-:Y:S05]  /*0f10*/  BRA.U !UP1, `(.L_x_30) ;  /* 0x0000000509007547 */ /* 0x000fea000b800000 */
[----:B------:R-:W1:Y:S01]  /*0f20*/  LDCU UR17, c[0x0][0x3c0] ;  /* 0x00007800ff1177ac */ /* 0x000e620008000800 */
[----:B------:R-:W-:Y:S01]  /*0f30*/  IADD3 R22, PT, PT, -R5, UR4, R4 ;  /* 0x0000000405167c10 */ /* 0x000fe2000fffe104 */
[----:B------:R-:W-:Y:S04]  /*0f40*/  BSSY.RECONVERGENT B0, `(.L_x_31) ;  /* 0x0000020000007945 */ /* 0x000fe80003800200 */
[C---:B------:R-:W-:Y:S01]  /*0f50*/  VIADD R18, R22.reuse, 0x1 ;  /* 0x0000000116127836 */ /* 0x040fe20000000000 */
[----:B-1----:R-:W-:-:S04]  /*0f60*/  ISETP.GE.AND P2, PT, R22, UR17, PT ;  /* 0x0000001116007c0c */ /* 0x002fc8000bf46270 */
[----:B------:R-:W-:Y:S02]  /*0f70*/  ISETP.GE.AND P4, PT, R18, UR17, PT ;  /* 0x0000001112007c0c */ /* 0x000fe4000bf86270 */
[----:B------:R-:W-:Y:S02]  /*0f80*/  ISETP.GT.AND P2, PT, R22, -0x1, !P2 ;  /* 0xffffffff1600780c */ /* 0x000fe40005744270 */
[----:B------:R-:W-:Y:S02]  /*0f90*/  ISETP.GT.AND P4, PT, R18, -0x1, !P4 ;  /* 0xffffffff1200780c */ /* 0x000fe40006784270 */
[----:B------:R-:W-:Y:S02]  /*0fa0*/  PLOP3.LUT P3, PT, P0, P2, PT, 0x80, 0x8 ;  /* 0x000000000008781c */ /* 0x000fe40000765070 */
[----:B------:R-:W-:-:S11]  /*0fb0*/  PLOP3.LUT P2, PT, P0, P4, PT, 0x80, 0x8 ;  /* 0x000000000008781c */ /* 0x000fd60000749070 */
[----:B------:R-:W-:Y:S05]  /*0fc0*/  @!P3 BRA `(.L_x_32) ;  /* 0x00000000005cb947 */ /* 0x000fea0003800000 */
[----:B------:R-:W1:Y:S01]  /*0fd0*/  LDC.64 R24, c[0x0][0x3b0] ;  /* 0x0000ec00ff187b82 */ /* 0x000e620000000a00 */
[----:B------:R-:W2:Y:S01]  /*0fe0*/  LDCU UR11, c[0x0][0x3c4] ;  /* 0x00007880ff0b77ac */ /* 0x000ea20008000800 */
[----:B------:R-:W-:Y:S01]  /*0ff0*/  IADD3 R19, P3, PT, R14, UR4, RZ ;  /* 0x000000040e137c10 */ /* 0x000fe2000ff7e0ff */
[----:B------:R-:W-:Y:S02]  /*1000*/  HFMA2 R23, -RZ, RZ, 0, 0 ;  /* 0x00000000ff177431 */ /* 0x000fe400000001ff */
[----:B------:R-:W-:Y:S01]  /*1010*/  IMAD R27, R6, UR17, RZ ;  /* 0x00000011061b7c24 */ /* 0x000fe2000f8e02ff */
[----:B0-----:R-:W-:Y:S02]  /*1020*/  IADD3.X R21, PT, PT, R7, UR5, RZ, P3, !PT ;  /* 0x0000000507157c10 */ /* 0x001fe40009ffe4ff */
[----:B------:R-:W0:Y:S01]  /*1030*/  LDC.64 R16, c[0x0][0x380] ;  /* 0x0000e000ff107b82 */ /* 0x000e220000000a00 */
[----:B------:R-:W-:-:S07]  /*1040*/  IMAD.WIDE.U32 R22, R12, UR17, R22 ;  /* 0x000000110c167c25 */ /* 0x000fce000f8e0016 */
[----:B------:R-:W3:Y:S01]  /*1050*/  LDC.64 R8, c[0x0][0x388] ;  /* 0x0000e200ff087b82 */ /* 0x000ee20000000a00 */
[----:B--2---:R-:W-:Y:S01]  /*1060*/  IMAD R27, R12, UR11, R27 ;  /* 0x0000000b0c1b7c24 */ /* 0x004fe2000f8e021b */
[----:B------:R-:W-:-:S03]  /*1070*/  UMOV UR11, URZ ;  /* 0x000000ff000b7c82 */ /* 0x000fc60008000000 */
[----:B------:R-:W-:Y:S02]  /*1080*/  IMAD.IADD R23, R27, 0x1, R23 ;  /* 0x000000011b177824 */ /* 0x000fe400078e0217 */
[-C--:B-1----:R-:W-:Y:S02]  /*1090*/  IMAD R26, R21, R24.reuse, RZ ;  /* 0x00000018151a7224 */ /* 0x082fe400078e02ff */
[----:B------:R-:W-:-:S04]  /*10a0*/  IMAD.WIDE.U32 R20, R19, R24, UR10 ;  /* 0x0000000a13147e25 */ /* 0x000fc8000f8e0018 */
[----:B------:R-:W-:Y:S01]  /*10b0*/  IMAD R19, R19, R25, R26 ;  /* 0x0000001913137224 */ /* 0x000fe200078e021a */
[----:B0-----:R-:W-:-:S04]  /*10c0*/  LEA R16, P3, R22, R16, 0x2 ;  /* 0x0000001016107211 */ /* 0x001fc800078610ff */
[----:B------:R-:W-:Y:S02]  /*10d0*/  IADD3 R19, PT, PT, R21, R19, RZ ;  /* 0x0000001315137210 */ /* 0x000fe40007ffe0ff */
[----:B------:R-:W-:Y:S02]  /*10e0*/  LEA.HI.X R17, R22, R17, R23, 0x2, P3 ;  /* 0x0000001116117211 */ /* 0x000fe400018f1417 */
[----:B---3--:R-:W-:-:S04]  /*10f0*/  LEA R8, P4, R20, R8, 0x2 ;  /* 0x0000000814087211 */ /* 0x008fc800078810ff */
[----:B------:R-:W-:Y:S01]  /*1100*/  LEA.HI.X R9, R20, R9, R19, 0x2, P4 ;  /* 0x0000000914097211 */ /* 0x000fe200020f1413 */
[----:B------:R-:W2:Y:S04]  /*1110*/  LDG.E R17, desc[UR20][R16.64] ;  /* 0x0000001410117981 */ /* 0x000ea8000c1e1900 */
[----:B------:R-:W2:Y:S02]  /*1120*/  LDG.E R8, desc[UR20][R8.64] ;  /* 0x0000001408087981 */ /* 0x000ea4000c1e1900 */
[----:B--2---:R-:W-:-:S07]  /*1130*/  FFMA R0, R17, R8, R0 ;  /* 0x0000000811007223 */ /* 0x004fce0000000000 */
.L_x_32:
[----:B0-----:R-:W-:Y:S05]  /*1140*/  BSYNC.RECONVERGENT B0 ;  /* 0x0000000000007941 */ /* 0x001fea0003800200 */
.L_x_31:
[----:B------:R-:W-:Y:S04]  /*1150*/  BSSY.RECONVERGENT B0, `(.L_x_33) ;  /* 0x000001a000007945 */ /* 0x000fe80003800200 */
[----:B------:R-:W-:Y:S05]  /*1160*/  @!P2 BRA `(.L_x_34) ;  /* 0x000000000060a947 */ /* 0x000fea0003800000 */
[----:B------:R-:W0:Y:S01]  /*1170*/  LDC.64 R20, c[0x0][0x3b0] ;  /* 0x0000ec00ff147b82 */ /* 0x000e220000000a00 */
[----:B------:R-:W1:Y:S01]  /*1180*/  LDCU.64 UR18, c[0x0][0x3b0] ;  /* 0x00007600ff1277ac */ /* 0x000e620008000a00 */
[----:B------:R-:W-:Y:S01]  /*1190*/  IADD3 R23, P2, PT, R14, UR4, RZ ;  /* 0x000000040e177c10 */ /* 0x000fe2000ff5e0ff */
[----:B------:R-:W-:Y:S01]  /*11a0*/  IMAD.MOV.U32 R19, RZ, RZ, RZ ;  /* 0x000000ffff137224 */ /* 0x000fe200078e00ff */
[----:B------:R-:W2:Y:S02]  /*11b0*/  LDCU UR11, c[0x0][0x3c4] ;  /* 0x00007880ff0b77ac */ /* 0x000ea40008000800 */
[----:B------:R-:W-:Y:S01]  /*11c0*/  IADD3.X R22, PT, PT, R7, UR5, RZ, P2, !PT ;  /* 0x0000000507167c10 */ /* 0x000fe200097fe4ff */
[----:B------:R-:W-:Y:S01]  /*11d0*/  IMAD R25, R6, UR17, RZ ;  /* 0x0000001106197c24 */ /* 0x000fe2000f8e02ff */
[----:B------:R-:W3:Y:S01]  /*11e0*/  LDC.64 R8, c[0x0][0x380] ;  /* 0x0000e000ff087b82 */ /* 0x000ee20000000a00 */
[----:B------:R-:W-:-:S07]  /*11f0*/  IMAD.WIDE.U32 R18, R12, UR17, R18 ;  /* 0x000000110c127c25 */ /* 0x000fce000f8e0012 */
[----:B------:R-:W4:Y:S01]  /*1200*/  LDC.64 R16, c[0x0][0x388] ;  /* 0x0000e200ff107b82 */ /* 0x000f220000000a00 */
[----:B-1----:R-:W-:Y:S02]  /*1210*/  IMAD R22, R22, UR18, RZ ;  /* 0x0000001216167c24 */ /* 0x002fe4000f8e02ff */
[----:B--2---:R-:W-:Y:S02]  /*1220*/  IMAD R25, R12, UR11, R25 ;  /* 0x0000000b0c197c24 */ /* 0x004fe4000f8e0219 */
[----:B0-----:R-:W-:-:S03]  /*1230*/  IMAD.WIDE.U32 R20, R23, UR18, R20 ;  /* 0x0000001217147c25 */ /* 0x001fc6000f8e0014 */
[----:B------:R-:W-:Y:S01]  /*1240*/  IADD3 R19, PT, PT, R25, R19, RZ ;  /* 0x0000001319137210 */ /* 0x000fe20007ffe0ff */
[----:B------:R-:W-:Y:S01]  /*1250*/  IMAD R23, R23, UR19, R22 ;  /* 0x0000001317177c24 */ /* 0x000fe2000f8e0216 */
[----:B------:R-:W-:Y:S02]  /*1260*/  IADD3 R20, P2, PT, R20, UR10, RZ ;  /* 0x0000000a14147c10 */ /* 0x000fe4000ff5e0ff */
[----:B---3--:R-:W-:-:S03]  /*1270*/  LEA R8, P3, R18, R8, 0x2 ;  /* 0x0000000812087211 */ /* 0x008fc600078610ff */
[----:B------:R-:W-:Y:S01]  /*1280*/  IMAD.X R21, R23, 0x1, R21, P2 ;  /* 0x0000000117157824 */ /* 0x000fe200010e0615 */
[----:B------:R-:W-:Y:S02]  /*1290*/  LEA.HI.X R9, R18, R9, R19, 0x2, P3 ;  /* 0x0000000912097211 */ /* 0x000fe400018f1413 */
[----:B----4-:R-:W-:-:S04]  /*12a0*/  LEA R16, P2, R20, R16, 0x2 ;  /* 0x0000001014107211 */ /* 0x010fc800078410ff */
[----:B------:R-:W2:Y:S01]  /*12b0*/  LDG.E R9, desc[UR20][R8.64] ;  /* 0x0000001408097981 */ /* 0x000ea2000c1e1900 */
[----:B------:R-:W-:-:S05]  /*12c0*/  LEA.HI.X R17, R20, R17, R21, 0x2, P2 ;  /* 0x0000001114117211 */ /* 0x000fca00010f1415 */
[----:B------:R-:W2:Y:S02]  /*12d0*/  LDG.E R16, desc[UR20][R16.64] ;  /* 0x0000001410107981 */ /* 0x000ea4000c1e1900 */
[----:B--2---:R-:W-:-:S07]  /*12e0*/  FFMA R0, R9, R16, R0 ;  /* 0x0000001009007223 */ /* 0x004fce0000000000 */
.L_x_34:
[----:B------:R-:W-:Y:S05]  /*12f0*/  BSYNC.RECONVERGENT B0 ;  /* 0x0000000000007941 */ /* 0x000fea0003800200 */
.L_x_33:
[----:B------:R-:W-:-:S04]  /*1300*/  UIADD3 UR4, UP1, UPT, UR4, 0x2, URZ ;  /* 0x0000000204047890 */ /* 0x000fc8000ff3e0ff */
[----:B------:R-:W-:-:S12]  /*1310*/  UIADD3.X UR5, UPT, UPT, URZ, UR5, URZ, UP1, !UPT ;  /* 0x00000005ff057290 */ /* 0x000fd80008ffe4ff */
.L_x_30:
[----:B------:R-:W1:Y:S02]  /*1320*/  LDCU UR11, c[0x0][0x3c8] ;  /* 0x00007900ff0b77ac */ /* 0x000e640008000800 */
[----:B-1----:R-:W-:-:S09]  /*1330*/  ULOP3.LUT UP1, URZ, UR11, 0x1, URZ, 0xc0, !UPT ;  /* 0x000000010bff7892 */ /* 0x002fd2000f82c0ff */
[----:B------:R-:W-:Y:S05]  /*1340*/  BRA.U !UP1, `(.L_x_29) ;  /* 0x0000000109807547 */ /* 0x000fea000b800000 */
[----:B------:R-:W1:Y:S01]  /*1350*/  LDCU UR17, c[0x0][0x3c0] ;  /* 0x00007800ff1177ac */ /* 0x000e620008000800 */
[----:B------:R-:W-:Y:S01]  /*1360*/  IADD3 R20, PT, PT, -R5, UR4, R4 ;  /* 0x0000000405147c10 */ /* 0x000fe2000fffe104 */
[----:B------:R-:W-:Y:S03]  /*1370*/  BSSY.RECONVERGENT B0, `(.L_x_29) ;  /* 0x000001d000007945 */ /* 0x000fe60003800200 */
[----:B-1----:R-:W-:-:S04]  /*1380*/  ISETP.GE.AND P2, PT, R20, UR17, PT ;  /* 0x0000001114007c0c */ /* 0x002fc8000bf46270 */
[----:B------:R-:W-:-:S04]  /*1390*/  ISETP.GT.AND P2, PT, R20, -0x1, !P2 ;  /* 0xffffffff1400780c */ /* 0x000fc80005744270 */
[----:B------:R-:W-:-:S13]  /*13a0*/  PLOP3.LUT P2, PT, P0, P2, PT, 0x80, 0x8 ;  /* 0x000000000008781c */ /* 0x000fda0000745070 */
[----:B------:R-:W-:Y:S05]  /*13b0*/  @!P2 BRA `(.L_x_35) ;  /* 0x000000000060a947 */ /* 0x000fea0003800000 */
[----:B------:R-:W1:Y:S01]  /*13c0*/  LDC.64 R18, c[0x0][0x3b0] ;  /* 0x0000ec00ff127b82 */ /* 0x000e620000000a00 */
[----:B------:R-:W2:Y:S01]  /*13d0*/  LDCU UR11, c[0x0][0x3c4] ;  /* 0x00007880ff0b77ac */ /* 0x000ea20008000800 */
[----:B------:R-:W-:Y:S01]  /*13e0*/  IADD3 R14, P0, PT, R14, UR4, RZ ;  /* 0x000000040e0e7c10 */ /* 0x000fe2000ff1e0ff */
[----:B------:R-:W-:Y:S01]  /*13f0*/  IMAD R13, R6, UR17, RZ ;  /* 0x00000011060d7c24 */ /* 0x000fe2000f8e02ff */
[----:B------:R-:W-:Y:S02]  /*1400*/  MOV R6, R20 ;  /* 0x0000001400067202 */ /* 0x000fe40000000f00 */
[----:B0-----:R-:W-:Y:S01]  /*1410*/  IADD3.X R5, PT, PT, R7, UR5, RZ, P0, !PT ;  /* 0x0000000507057c10 */ /* 0x001fe200087fe4ff */
[----:B------:R-:W-:Y:S01]  /*1420*/  IMAD.MOV.U32 R7, RZ, RZ, RZ ;  /* 0x000000ffff077224 */ /* 0x000fe200078e00ff */
[----:B------:R-:W0:Y:S01]  /*1430*/  LDC.64 R16, c[0x0][0x380] ;  /* 0x0000e000ff107b82 */ /* 0x000e220000000a00 */
[----:B------:R-:W-:-:S07]  /*1440*/  IMAD.WIDE.U32 R6, R12, UR17, R6 ;  /* 0x000000110c067c25 */ /* 0x000fce000f8e0006 */
[----:B------:R-:W3:Y:S01]  /*1450*/  LDC.64 R8, c[0x0][0x388] ;  /* 0x0000e200ff087b82 */ /* 0x000ee20000000a00 */
[----:B--2---:R-:W-:Y:S01]  /*1460*/  IMAD R15, R12, UR11, R13 ;  /* 0x0000000b0c0f7c24 */ /* 0x004fe2000f8e020d */
[----:B------:R-:W-:Y:S01]  /*1470*/  UMOV UR11, URZ ;  /* 0x000000ff000b7c82 */ /* 0x000fe20008000000 */
[----:B-1----:R-:W-:-:S03]  /*1480*/  IMAD R5, R5, R18, RZ ;  /* 0x0000001205057224 */ /* 0x002fc600078e02ff */
[----:B------:R-:W-:Y:S01]  /*1490*/  IADD3 R7, PT, PT, R15, R7, RZ ;  /* 0x000000070f077210 */ /* 0x000fe20007ffe0ff */
[----:B------:R-:W-:-:S04]  /*14a0*/  IMAD.WIDE.U32 R12, R14, R18, UR10 ;  /* 0x0000000a0e0c7e25 */ /* 0x000fc8000f8e0012 */
[----:B------:R-:W-:Y:S01]  /*14b0*/  IMAD R5, R14, R19, R5 ;  /* 0x000000130e057224 */ /* 0x000fe200078e0205 */
[----:B0-----:R-:W-:-:S03]  /*14c0*/  LEA R16, P0, R6, R16, 0x2 ;  /* 0x0000001006107211 */ /* 0x001fc600078010ff */
[----:B------:R-:W-:Y:S01]  /*14d0*/  IMAD.IADD R5, R13, 0x1, R5 ;  /* 0x000000010d057824 */ /* 0x000fe200078e0205 */
[----:B------:R-:W-:Y:S02]  /*14e0*/  LEA.HI.X R17, R6, R17, R7, 0x2, P0 ;  /* 0x0000001106117211 */ /* 0x000fe400000f1407 */
[----:B---3--:R-:W-:-:S04]  /*14f0*/  LEA R8, P2, R12, R8, 0x2 ;  /* 0x000000080c087211 */ /* 0x008fc800078410ff */
[----:B------:R-:W2:Y:S01]  /*1500*/  LDG.E R17, desc[UR20][R16.64] ;  /* 0x0000001410117981 */ /* 0x000ea2000c1e1900 */
[----:B------:R-:W-:-:S05]  /*1510*/  LEA.HI.X R9, R12, R9, R5, 0x2, P2 ;  /* 0x000000090c097211 */ /* 0x000fca00010f1405 */
[----:B------:R-:W2:Y:S02]  /*1520*/  LDG.E R8, desc[UR20][R8.64] ;  /* 0x0000001408087981 */ /* 0x000ea4000c1e1900 */
[----:B--2---:R-:W-:-:S07]  /*1530*/  FFMA R0, R17, R8, R0 ;  /* 0x0000000811007223 */ /* 0x004fce0000000000 */
.L_x_35:
[----:B0-----:R-:W-:Y:S05]  /*1540*/  BSYNC.RECONVERGENT B0 ;  /* 0x0000000000007941 */ /* 0x001fea0003800200 */
.L_x_29:
[----:B------:R-:W-:Y:S05]  /*1550*/  @P1 BRA `(.L_x_36) ;  /* 0xffffffec00dc1947 */ /* 0x000fea000383ffff */
[----:B------:R-:W-:Y:S05]  /*1560*/  BRA.U UP0, `(.L_x_37) ;  /* 0xffffffed00b47547 */ /* 0x000fea000b83ffff */
.L_x_26:
[----:B0-----:R-:W0:Y:S01]  /*1570*/  LDCU.128 UR4, c[0x0][0x390] ;  /* 0x00007200ff0477ac */ /* 0x001e220008000c00 */
[----:B------:R-:W1:Y:S01]  /*1580*/  LDC.64 R12, c[0x0][0x3e0] ;  /* 0x0000f800ff0c7b82 */ /* 0x000e620000000a00 */
[----:B------:R-:W2:Y:S07]  /*1590*/  LDCU.64 UR16, c[0x0][0x3b0] ;  /* 0x00007600ff1077ac */ /* 0x000eae0008000a00 */
[----:B------:R-:W3:Y:S01]  /*15a0*/  LDC.64 R14, c[0x0][0x3e8] ;  /* 0x0000fa00ff0e7b82 */ /* 0x000ee20000000a00 */
[----:B0-----:R-:W-:-:S04]  /*15b0*/  ULEA UR4, UP0, UR10, UR4, 0x2 ;  /* 0x000000040a047291 */ /* 0x001fc8000f8010ff */
[----:B------:R-:W-:Y:S02]  /*15c0*/  ULEA.HI.X UR5, UR10, UR5, URZ, 0x2, UP0 ;  /* 0x000000050a057291 */ /* 0x000fe400080f14ff */
[----:B------:R-:W-:-:S04]  /*15d0*/  MOV R4, UR4 ;  /* 0x0000000400047c02 */ /* 0x000fc80008000f00 */
[----:B------:R-:W-:-:S05]  /*15e0*/  IMAD.U32 R5, RZ, RZ, UR5 ;  /* 0x00000005ff057e24 */ /* 0x000fca000f8e00ff */
[----:B------:R0:W4:Y:S01]  /*15f0*/  LDG.E R9, desc[UR20][R4.64] ;  /* 0x0000001404097981 */ /* 0x000122000c1e1900 */
[----:B------:R-:W-:Y:S01]  /*1600*/  UMOV UR4, UR10 ;  /* 0x0000000a00047c82 */ /* 0x000fe20008000000 */
[----:B------:R-:W-:Y:S01]  /*1610*/  UMOV UR5, URZ ;  /* 0x000000ff00057c82 */ /* 0x000fe20008000000 */
[----:B------:R-:W-:Y:S01]  /*1620*/  MOV R6, R10 ;  /* 0x0000000a00067202 */ /* 0x000fe20000000f00 */
[----:B--2---:R-:W-:Y:S01]  /*1630*/  UIMAD.WIDE.U32 UR4, UR24, UR16, UR4 ;  /* 0x00000010180472a5 */ /* 0x004fe2000f8e0004 */
[----:B------:R-:W-:-:S03]  /*1640*/  IMAD.MOV.U32 R7, RZ, RZ, R11 ;  /* 0x000000ffff077224 */ /* 0x000fc600078e000b */
[----:B------:R-:W-:Y:S02]  /*1650*/  UIMAD UR5, UR24, UR17, UR5 ;  /* 0x00000011180572a4 */ /* 0x000fe4000f8e0205 */
[----:B-1----:R-:W-:-:S04]  /*1660*/  IMAD.WIDE.U32 R6, R12, UR4, R6 ;  /* 0x000000040c067c25 */ /* 0x002fc8000f8e0006 */
[----:B------:R-:W-:Y:S02]  /*1670*/  IMAD R8, R12, UR5, RZ ;  /* 0x000000050c087c24 */ /* 0x000fe4000f8e02ff */
[----:B---3--:R-:W-:-:S04]  /*1680*/  IMAD.WIDE.U32 R2, R6, R14, R2 ;  /* 0x0000000e06027225 */ /* 0x008fc800078e0002 */
[----:B------:R-:W-:Y:S01]  /*1690*/  IMAD R11, R13, UR4, R8 ;  /* 0x000000040d0b7c24 */ /* 0x000fe2000f8e0208 */
[----:B0-----:R-:W-:-:S04]  /*16a0*/  LEA R4, P0, R2, UR6, 0x2 ;  /* 0x0000000602047c11 */ /* 0x001fc8000f8010ff */
[----:B------:R-:W-:-:S05]  /*16b0*/  IADD3 R5, PT, PT, R7, R11, RZ ;  /* 0x0000000b07057210 */ /* 0x000fca0007ffe0ff */
[----:B------:R-:W-:-:S04]  /*16c0*/  IMAD R5, R5, R14, RZ ;  /* 0x0000000e05057224 */ /* 0x000fc800078e02ff */
[----:B------:R-:W-:-:S04]  /*16d0*/  IMAD R5, R6, R15, R5 ;  /* 0x0000000f06057224 */ /* 0x000fc800078e0205 */
[----:B------:R-:W-:-:S05]  /*16e0*/  IMAD.IADD R3, R3, 0x1, R5 ;  /* 0x0000000103037824 */ /* 0x000fca00078e0205 */
[----:B------:R-:W-:Y:S01]  /*16f0*/  LEA.HI.X R5, R2, UR7, R3, 0x2, P0 ;  /* 0x0000000702057c11 */ /* 0x000fe200080f1403 */
[----:B----4-:R-:W-:-:S05]  /*1700*/  FADD R9, R9, R0 ;  /* 0x0000000009097221 */ /* 0x010fca0000000000 */
[----:B------:R-:W-:Y:S01]  /*1710*/  STG.E desc[UR20][R4.64], R9 ;  /* 0x0000000904007986 */ /* 0x000fe2000c101914 */
[----:B------:R-:W-:Y:S05]  /*1720*/  EXIT ;  /* 0x000000000000794d */ /* 0x000fea0003800000 */
        .weak           $__internal_1_$__cuda_sm20_div_u64
        .type           $__internal_1_$__cuda_sm20_div_u64,@function
        .size           $__internal_1_$__cuda_sm20_div_u64,(.L_x_85 - $__internal_1_$__cuda_sm20_div_u64)
$__internal_1_$__cuda_sm20_div_u64:
[----:B------:R-:W0:Y:S01]  /*1730*/  LDCU.64 UR4, c[0x0][0x3e8] ;  /* 0x00007d00ff0477ac */ /* 0x000e220008000a00 */
[----:B------:R-:W1:Y:S01]  /*1740*/  LDC.64 R4, c[0x0][0x3e8] ;  /* 0x0000fa00ff047b82 */ /* 0x000e620000000a00 */
[----:B0-----:R-:W0:Y:S08]  /*1750*/  I2F.U64.RP R10, UR4 ;  /* 0x00000004000a7d12 */ /* 0x001e300008309000 */
[----:B0-----:R-:W0:Y:S02]  /*1760*/  MUFU.RCP R10, R10 ;  /* 0x0000000a000a7308 */ /* 0x001e240000001000 */
[----:B0-----:R-:W-:-:S06]  /*1770*/  IADD3 R6, PT, PT, R10, 0x1ffffffe, RZ ;  /* 0x1ffffffe0a067810 */ /* 0x001fcc0007ffe0ff */
[----:B------:R-:W1:Y:S02]  /*1780*/  F2I.U64.TRUNC R6, R6 ;  /* 0x0000000600067311 */ /* 0x000e64000020d800 */
[----:B-1----:R-:W-:-:S04]  /*1790*/  IMAD.WIDE.U32 R8, R6, R4, RZ ;  /* 0x0000000406087225 */ /* 0x002fc800078e00ff */
[----:B------:R-:W-:Y:S01]  /*17a0*/  IMAD R9, R6, R5, R9 ;  /* 0x0000000506097224 */ /* 0x000fe200078e0209 */
[----:B------:R-:W-:-:S03]  /*17b0*/  IADD3 R11, P0, PT, RZ, -R8, RZ ;  /* 0x80000008ff0b7210 */ /* 0x000fc60007f1e0ff */
[----:B------:R-:W-:Y:S02]  /*17c0*/  IMAD R9, R7, R4, R9 ;  /* 0x0000000407097224 */ /* 0x000fe400078e0209 */
[----:B------:R-:W-:-:S04]  /*17d0*/  IMAD.HI.U32 R8, R6, R11, RZ ;  /* 0x0000000b06087227 */ /* 0x000fc800078e00ff */
[----:B------:R-:W-:Y:S01]  /*17e0*/  IMAD.X R13, RZ, RZ, ~R9, P0 ;  /* 0x000000ffff0d7224 */ /* 0x000fe200000e0e09 */
[----:B------:R-:W-:-:S03]  /*17f0*/  MOV R9, R6 ;  /* 0x0000000600097202 */ /* 0x000fc60000000f00 */
[-C--:B------:R-:W-:Y:S02]  /*1800*/  IMAD R15, R7, R13.reuse, RZ ;  /* 0x0000000d070f7224 */ /* 0x080fe400078e02ff */
[----:B------:R-:W-:-:S04]  /*1810*/  IMAD.WIDE.U32 R8, P0, R6, R13, R8 ;  /* 0x0000000d06087225 */ /* 0x000fc80007800008 */
[----:B------:R-:W-:-:S04]  /*1820*/  IMAD.HI.U32 R13, R7, R13, RZ ;  /* 0x0000000d070d7227 */ /* 0x000fc800078e00ff */
[----:B------:R-:W-:-:S05]  /*1830*/  IMAD.HI.U32 R8, P1, R7, R11, R8 ;  /* 0x0000000b07087227 */ /* 0x000fca0007820008 */
[----:B------:R-:W-:Y:S01]  /*1840*/  IADD3 R9, P2, PT, R15, R8, RZ ;  /* 0x000000080f097210 */ /* 0x000fe20007f5e0ff */
[----:B------:R-:W-:-:S04]  /*1850*/  IMAD.X R8, R13, 0x1, R7, P0 ;  /* 0x000000010d087824 */ /* 0x000fc800000e0607 */
[----:B------:R-:W-:Y:S01]  /*1860*/  IMAD.WIDE.U32 R6, R9, R4, RZ ;  /* 0x0000000409067225 */ /* 0x000fe200078e00ff */
[----:B------:R-:W-:-:S03]  /*1870*/  IADD3.X R11, PT, PT, RZ, RZ, R8, P2, P1 ;  /* 0x000000ffff0b7210 */ /* 0x000fc600017e2408 */
[----:B------:R-:W-:Y:S01]  /*1880*/  IMAD R7, R9, R5, R7 ;  /* 0x0000000509077224 */ /* 0x000fe200078e0207 */
[----:B------:R-:W-:-:S03]  /*1890*/  IADD3 R13, P0, PT, RZ, -R6, RZ ;  /* 0x80000006ff0d7210 */ /* 0x000fc60007f1e0ff */
[----:B------:R-:W-:Y:S02]  /*18a0*/  IMAD R7, R11, R4, R7 ;  /* 0x000000040b077224 */ /* 0x000fe400078e0207 */
[----:B------:R-:W-:-:S03]  /*18b0*/  IMAD.HI.U32 R8, R9, R13, RZ ;  /* 0x0000000d09087227 */ /* 0x000fc600078e00ff */
[----:B------:R-:W-:Y:S01]  /*18c0*/  IADD3.X R6, PT, PT, RZ, ~R7, RZ, P0, !PT ;  /* 0x80000007ff067210 */ /* 0x000fe200007fe4ff */
[----:B------:R-:W-:-:S04]  /*18d0*/  HFMA2 R7, -RZ, RZ, 0, 0 ;  /* 0x00000000ff077431 */ /* 0x000fc800000001ff */
        /* <DEDUP_REMOVED lines=8> */
[----:B------:R-:W-:-:S04]  /*1960*/  IMAD.WIDE.U32 R6, RZ, R9, R6 ;  /* 0x00000009ff067225 */ /* 0x000fc800078e0006 */
[----:B------:R-:W-:-:S04]  /*1970*/  IMAD.HI.U32 R6, P0, R11, R2, R6 ;  /* 0x000000020b067227 */ /* 0x000fc80007800006 */
[----:B------:R-:W-:Y:S01]  /*1980*/  IMAD.X R8, RZ, RZ, RZ, P0 ;  /* 0x000000ffff087224 */ /* 0x000fe200000e06ff */
[----:B------:R-:W-:-:S04]  /*1990*/  IADD3 R9, P1, PT, RZ, R6, RZ ;  /* 0x00000006ff097210 */ /* 0x000fc80007f3e0ff */
[----:B------:R-:W-:Y:S01]  /*19a0*/  IADD3.X R11, PT, PT, RZ, R8, RZ, P1, !PT ;  /* 0x00000008ff0b7210 */ /* 0x000fe20000ffe4ff */
[----:B------:R-:W-:-:S04]  /*19b0*/  IMAD.WIDE.U32 R6, R9, R4, RZ ;  /* 0x0000000409067225 */ /* 0x000fc800078e00ff */
[C---:B------:R-:W-:Y:S01]  /*19c0*/  IMAD R7, R9.reuse, R5, R7 ;  /* 0x0000000509077224 */ /* 0x040fe200078e0207 */
[----:B------:R-:W-:Y:S02]  /*19d0*/  IADD3 R13, P1, PT, -R6, R2, RZ ;  /* 0x00000002060d7210 */ /* 0x000fe40007f3e1ff */
[----:B------:R-:W-:Y:S01]  /*19e0*/  IADD3 R6, P2, PT, R9, 0x1, RZ ;  /* 0x0000000109067810 */ /* 0x000fe20007f5e0ff */
[-C--:B------:R-:W-:Y:S01]  /*19f0*/  IMAD R7, R11, R4.reuse, R7 ;  /* 0x000000040b077224 */ /* 0x080fe200078e0207 */
[----:B------:R-:W-:-:S03]  /*1a00*/  ISETP.GE.U32.AND P0, PT, R13, R4, PT ;  /* 0x000000040d00720c */ /* 0x000fc60003f06070 */
[----:B------:R-:W-:Y:S01]  /*1a10*/  IMAD.X R10, RZ, RZ, ~R7, P1 ;  /* 0x000000ffff0a7224 */ /* 0x000fe200008e0e07 */
[----:B------:R-:W-:Y:S01]  /*1a20*/  IADD3 R7, P1, PT, R13, -R4, RZ ;  /* 0x800000040d077210 */ /* 0x000fe20007f3e0ff */
[----:B------:R-:W-:-:S03]  /*1a30*/  IMAD.X R8, RZ, RZ, R11, P2 ;  /* 0x000000ffff087224 */ /* 0x000fc600010e060b */
[CC--:B------:R-:W-:Y:S02]  /*1a40*/  ISETP.GE.U32.AND.EX P0, PT, R10.reuse, R5.reuse, PT, P0 ;  /* 0x000000050a00720c */ /* 0x0c0fe40003f06100 */
[----:B------:R-:W-:Y:S02]  /*1a50*/  IADD3.X R12, PT, PT, R10, ~R5, RZ, P1, !PT ;  /* 0x800000050a0c7210 */ /* 0x000fe40000ffe4ff */
[----:B------:R-:W-:Y:S02]  /*1a60*/  SEL R7, R7, R13, P0 ;  /* 0x0000000d07077207 */ /* 0x000fe40000000000 */
[----:B------:R-:W-:Y:S02]  /*1a70*/  SEL R9, R6, R9, P0 ;  /* 0x0000000906097207 */ /* 0x000fe40000000000 */
[----:B------:R-:W-:Y:S02]  /*1a80*/  SEL R12, R12, R10, P0 ;  /* 0x0000000a0c0c7207 */ /* 0x000fe40000000000 */
[----:B------:R-:W-:-:S02]  /*1a90*/  SEL R6, R8, R11, P0 ;  /* 0x0000000b08067207 */ /* 0x000fc40000000000 */
[----:B------:R-:W-:Y:S02]  /*1aa0*/  ISETP.GE.U32.AND P0, PT, R7, R4, PT ;  /* 0x000000040700720c */ /* 0x000fe40003f06070 */
[----:B------:R-:W-:Y:S02]  /*1ab0*/  IADD3 R10, P2, PT, R9, 0x1, RZ ;  /* 0x00000001090a7810 */ /* 0x000fe40007f5e0ff */
[----:B------:R-:W-:Y:S01]  /*1ac0*/  ISETP.NE.U32.AND P1, PT, R4, RZ, PT ;  /* 0x000000ff0400720c */ /* 0x000fe20003f25070 */
[----:B------:R-:W-:Y:S01]  /*1ad0*/  IMAD.MOV.U32 R4, RZ, RZ, R0 ;  /* 0x000000ffff047224 */ /* 0x000fe200078e0000 */
[----:B------:R-:W-:Y:S02]  /*1ae0*/  ISETP.GE.U32.AND.EX P0, PT, R12, R5, PT, P0 ;  /* 0x000000050c00720c */ /* 0x000fe40003f06100 */
[----:B------:R-:W-:Y:S02]  /*1af0*/  IADD3.X R11, PT, PT, RZ, R6, RZ, P2, !PT ;  /* 0x00000006ff0b7210 */ /* 0x000fe400017fe4ff */
[----:B------:R-:W-:-:S02]  /*1b00*/  ISETP.NE.AND.EX P1, PT, R5, RZ, PT, P1 ;  /* 0x000000ff0500720c */ /* 0x000fc40003f25310 */
[----:B------:R-:W-:Y:S02]  /*1b10*/  MOV R5, 0x0 ;  /* 0x0000000000057802 */ /* 0x000fe40000000f00 */
[----:B------:R-:W-:Y:S02]  /*1b20*/  SEL R10, R10, R9, P0 ;  /* 0x000000090a0a7207 */ /* 0x000fe40000000000 */
[----:B------:R-:W-:Y:S02]  /*1b30*/  SEL R11, R11, R6, P0 ;  /* 0x000000060b0b7207 */ /* 0x000fe40000000000 */
[----:B------:R-:W-:Y:S02]  /*1b40*/  SEL R10, R10, 0xffffffff, P1 ;  /* 0xffffffff0a0a7807 */ /* 0x000fe40000800000 */
[----:B------:R-:W-:Y:S01]  /*1b50*/  SEL R11, R11, 0xffffffff, P1 ;  /* 0xffffffff0b0b7807 */ /* 0x000fe20000800000 */
[----:B------:R-:W-:Y:S06]  /*1b60*/  RET.REL.NODEC R4 `(_Z21conv2d_forward_kernelPKfS0_S0_Pfmmmmmmmmmm) ;  /* 0xffffffe404247950 */ /* 0x000fec0003c3ffff */
.L_x_38:
        /* <DEDUP_REMOVED lines=9> */
.L_x_85:


//--------------------- .text._Z29cross_entropy_backward_kernelPKfS0_S0_Pfii --------------------------
	.section	.text._Z29cross_entropy_backward_kernelPKfS0_S0_Pfii,"ax",@progbits
	.align	128
        .global         _Z29cross_entropy_backward_kernelPKfS0_S0_Pfii
        .type           _Z29cross_entropy_backward_kernelPKfS0_S0_Pfii,@function
        .size           _Z29cross_entropy_backward_kernelPKfS0_S0_Pfii,(.L_x_89 - _Z29cross_entropy_backward_kernelPKfS0_S0_Pfii)
        .other          _Z29cross_entropy_backward_kernelPKfS0_S0_Pfii,@"STO_CUDA_ENTRY STV_DEFAULT"
_Z29cross_entropy_backward_kernelPKfS0_S0_Pfii:
.text._Z29cross_entropy_backward_kernelPKfS0_S0_Pfii:
[----:B------:R-:W-:Y:S01]  /*0000*/  LDC R1, c[0x0][0x37c] ;  /* 0x0000df00ff017b82 */ /* 0x000fe20000000800 */
[----:B------:R-:W0:Y:S07]  /*0010*/  S2R R3, SR_TID.X ;  /* 0x0000000000037919 */ /* 0x000e2e0000002100 */
[----:B------:R-:W0:Y:S01]  /*0020*/  S2UR UR4, SR_CTAID.X ;  /* 0x00000000000479c3 */ /* 0x000e220000002500 */
[----:B------:R-:W1:Y:S07]  /*0030*/  LDCU UR5, c[0x0][0x3a0] ;  /* 0x00007400ff0577ac */ /* 0x000e6e0008000800 */
[----:B------:R-:W0:Y:S02]  /*0040*/  LDC R0, c[0x0][0x360] ;  /* 0x0000d800ff007b82 */ /* 0x000e240000000800 */
[----:B0-----:R-:W-:-:S05]  /*0050*/  IMAD R0, R0, UR4, R3 ;  /* 0x0000000400007c24 */ /* 0x001fca000f8e0203 */
[----:B-1----:R-:W-:-:S13]  /*0060*/  ISETP.GE.AND P0, PT, R0, UR5, PT ;  /* 0x0000000500007c0c */ /* 0x002fda000bf06270 */
[----:B------:R-:W-:Y:S05]  /*0070*/  @P0 EXIT ;  /* 0x000000000000094d */ /* 0x000fea0003800000 */
[----:B------:R-:W0:Y:S01]  /*0080*/  LDC R10, c[0x0][0x3a4] ;  /* 0x0000e900ff0a7b82 */ /* 0x000e220000000800 */
[----:B------:R-:W-:Y:S01]  /*0090*/  IABS R8, R0 ;  /* 0x0000000000087213 */ /* 0x000fe20000000000 */
[----:B------:R-:W1:Y:S01]  /*00a0*/  LDCU.64 UR4, c[0x0][0x358] ;  /* 0x00006b00ff0477ac */ /* 0x000e620008000a00 */
[----:B------:R-:W-:Y:S02]  /*00b0*/  ISETP.GE.AND P2, PT, R0, RZ, PT ;  /* 0x000000ff0000720c */ /* 0x000fe40003f46270 */
[----:B0-----:R-:W-:-:S04]  /*00c0*/  IABS R9, R10 ;  /* 0x0000000a00097213 */ /* 0x001fc80000000000 */
[----:B------:R-:W0:Y:S08]  /*00d0*/  I2F.RP R4, R9 ;  /* 0x0000000900047306 */ /* 0x000e300000209400 */
[----:B0-----:R-:W0:Y:S02]  /*00e0*/  MUFU.RCP R4, R4 ;  /* 0x0000000400047308 */ /* 0x001e240000001000 */
[----:B0-----:R-:W-:-:S06]  /*00f0*/  IADD3 R2, PT, PT, R4, 0xffffffe, RZ ;  /* 0x0ffffffe04027810 */ /* 0x001fcc0007ffe0ff */
[----:B------:R0:W2:Y:S02]  /*0100*/  F2I.FTZ.U32.TRUNC.NTZ R3, R2 ;  /* 0x0000000200037305 */ /* 0x0000a4000021f000 */
[----:B0-----:R-:W-:Y:S01]  /*0110*/  IMAD.MOV.U32 R2, RZ, RZ, RZ ;  /* 0x000000ffff027224 */ /* 0x001fe200078e00ff */
[----:B--2---:R-:W-:-:S05]  /*0120*/  IADD3 R6, PT, PT, RZ, -R3, RZ ;  /* 0x80000003ff067210 */ /* 0x004fca0007ffe0ff */
[----:B------:R-:W-:Y:S02]  /*0130*/  IMAD R5, R6, R9, RZ ;  /* 0x0000000906057224 */ /* 0x000fe400078e02ff */
[----:B------:R-:W0:Y:S02]  /*0140*/  LDC.64 R6, c[0x0][0x390] ;  /* 0x0000e400ff067b82 */ /* 0x000e240000000a00 */
[----:B------:R-:W-:-:S06]  /*0150*/  IMAD.HI.U32 R3, R3, R5, R2 ;  /* 0x0000000503037227 */ /* 0x000fcc00078e0002 */
[----:B------:R-:W-:Y:S01]  /*0160*/  IMAD.HI.U32 R3, R3, R8, RZ ;  /* 0x0000000803037227 */ /* 0x000fe200078e00ff */
[----:B------:R-:W2:Y:S04]  /*0170*/  LDC.64 R4, c[0x0][0x380] ;  /* 0x0000e000ff047b82 */ /* 0x000ea80000000a00 */
[----:B------:R-:W-:-:S05]  /*0180*/  IADD3 R3, PT, PT, -R3, RZ, RZ ;  /* 0x000000ff03037210 */ /* 0x000fca0007ffe1ff */
[C---:B------:R-:W-:Y:S02]  /*0190*/  IMAD R8, R9.reuse, R3, R8 ;  /* 0x0000000309087224 */ /* 0x040fe400078e0208 */
[----:B------:R-:W3:Y:S03]  /*01a0*/  LDC.64 R2, c[0x0][0x388] ;  /* 0x0000e200ff027b82 */ /* 0x000ee60000000a00 */
[----:B------:R-:W-:Y:S01]  /*01b0*/  ISETP.GT.U32.AND P0, PT, R9, R8, PT ;  /* 0x000000080900720c */ /* 0x000fe20003f04070 */
[----:B--2---:R-:W-:-:S12]  /*01c0*/  IMAD.WIDE R4, R0, 0x4, R4 ;  /* 0x0000000400047825 */ /* 0x004fd800078e0204 */
[----:B------:R-:W-:Y:S01]  /*01d0*/  @!P0 IMAD.IADD R8, R8, 0x1, -R9 ;  /* 0x0000000108088824 */ /* 0x000fe200078e0a09 */
[----:B------:R-:W-:Y:S01]  /*01e0*/  ISETP.NE.AND P0, PT, R10, RZ, PT ;  /* 0x000000ff0a00720c */ /* 0x000fe20003f05270 */
[----:B-1----:R-:W2:Y:S03]  /*01f0*/  LDG.E R5, desc[UR4][R4.64] ;  /* 0x0000000404057981 */ /* 0x002ea6000c1e1900 */
[----:B------:R-:W-:Y:S01]  /*0200*/  ISETP.GT.U32.AND P1, PT, R9, R8, PT ;  /* 0x000000080900720c */ /* 0x000fe20003f24070 */
[----:B---3--:R-:W-:-:S06]  /*0210*/  IMAD.WIDE R2, R0, 0x4, R2 ;  /* 0x0000000400027825 */ /* 0x008fcc00078e0202 */
[----:B------:R-:W2:Y:S06]  /*0220*/  LDG.E R2, desc[UR4][R2.64] ;  /* 0x0000000402027981 */ /* 0x000eac000c1e1900 */
[----:B------:R-:W-:-:S04]  /*0230*/  @!P1 IADD3 R8, PT, PT, R8, -R9, RZ ;  /* 0x8000000908089210 */ /* 0x000fc80007ffe0ff */
[----:B------:R-:W-:Y:S02]  /*0240*/  @!P2 IADD3 R8, PT, PT, -R8, RZ, RZ ;  /* 0x000000ff0808a210 */ /* 0x000fe40007ffe1ff */
[----:B------:R-:W-:-:S05]  /*0250*/  @!P0 LOP3.LUT R8, RZ, R10, RZ, 0x33, !PT ;  /* 0x0000000aff088212 */ /* 0x000fca00078e33ff */
[----:B0-----:R-:W-:Y:S02]  /*0260*/  IMAD.WIDE R6, R8, 0x4, R6 ;  /* 0x0000000408067825 */ /* 0x001fe400078e0206 */
[----:B------:R-:W0:Y:S04]  /*0270*/  LDC.64 R8, c[0x0][0x398] ;  /* 0x0000e600ff087b82 */ /* 0x000e280000000a00 */
[----:B------:R-:W3:Y:S01]  /*0280*/  LDG.E R7, desc[UR4][R6.64] ;  /* 0x0000000406077981 */ /* 0x000ee2000c1e1900 */
[----:B0-----:R-:W-:-:S04]  /*0290*/  IMAD.WIDE R8, R0, 0x4, R8 ;  /* 0x0000000400087825 */ /* 0x001fc800078e0208 */
[----:B--2---:R-:W-:-:S04]  /*02a0*/  FADD R10, R2, -R5 ;  /* 0x80000005020a7221 */ /* 0x004fc80000000000 */
[----:B---3--:R-:W-:-:S05]  /*02b0*/  FMUL R11, R10, R7 ;  /* 0x000000070a0b7220 */ /* 0x008fca0000400000 */
[----:B------:R-:W-:Y:S01]  /*02c0*/  STG.E desc[UR4][R8.64], R11 ;  /* 0x0000000b08007986 */ /* 0x000fe2000c101904 */
[----:B------:R-:W-:Y:S05]  /*02d0*/  EXIT ;  /* 0x000000000000794d */ /* 0x000fea0003800000 */
.L_x_39:
        /* <DEDUP_REMOVED lines=10> */
.L_x_89:


//--------------------- .text._Z19bce_backward_kernelPKfS0_S0_Pfi --------------------------
	.section	.text._Z19bce_backward_kernelPKfS0_S0_Pfi,"ax",@progbits
	.align	128
        .global         _Z19bce_backward_kernelPKfS0_S0_Pfi
        .type           _Z19bce_backward_kernelPKfS0_S0_Pfi,@function
        .size           _Z19bce_backward_kernelPKfS0_S0_Pfi,(.L_x_86 - _Z19bce_backward_kernelPKfS0_S0_Pfi)
        .other          _Z19bce_backward_kernelPKfS0_S0_Pfi,@"STO_CUDA_ENTRY STV_DEFAULT"
_Z19bce_backward_kernelPKfS0_S0_Pfi:
.text._Z19bce_backward_kernelPKfS0_S0_Pfi:
        /* <DEDUP_REMOVED lines=8> */
[----:B------:R-:W0:Y:S01]  /*0080*/  LDC.64 R6, c[0x0][0x388] ;  /* 0x0000e200ff067b82 */ /* 0x000e220000000a00 */
[----:B------:R-:W1:Y:S07]  /*0090*/  LDCU.64 UR4, c[0x0][0x358] ;  /* 0x00006b00ff0477ac */ /* 0x000e6e0008000a00 */
[----:B------:R-:W2:Y:S01]  /*00a0*/  LDC.64 R2, c[0x0][0x380] ;  /* 0x0000e000ff027b82 */ /* 0x000ea20000000a00 */
[----:B0-----:R-:W-:-:S06]  /*00b0*/  IMAD.WIDE R6, R4, 0x4, R6 ;  /* 0x0000000404067825 */ /* 0x001fcc00078e0206 */
[----:B-1----:R-:W3:Y:S01]  /*00c0*/  LDG.E R6, desc[UR4][R6.64] ;  /* 0x0000000406067981 */ /* 0x002ee2000c1e1900 */
[----:B--2---:R-:W-:-:S05]  /*00d0*/  IMAD.WIDE R2, R4, 0x4, R2 ;  /* 0x0000000404027825 */ /* 0x004fca00078e0202 */
[----:B------:R3:W2:Y:S01]  /*00e0*/  LDG.E R0, desc[UR4][R2.64] ;  /* 0x0000000402007981 */ /* 0x0006a2000c1e1900 */
[----:B------:R-:W-:Y:S01]  /*00f0*/  BSSY.RECONVERGENT B0, `(.L_x_40) ;  /* 0x000000d000007945 */ /* 0x000fe20003800200 */
[----:B---3--:R-:W-:-:S04]  /*0100*/  FADD R3, R6, 1.0000000036274937255e-15 ;  /* 0x26901d7d06037421 */ /* 0x008fc80000000000 */
[----:B------:R-:W0:Y:S08]  /*0110*/  MUFU.RCP R8, R3 ;  /* 0x0000000300087308 */ /* 0x000e300000001000 */
[----:B--2---:R-:W1:Y:S01]  /*0120*/  FCHK P0, R0, R3 ;  /* 0x0000000300007302 */ /* 0x004e620000000000 */
[----:B0-----:R-:W-:-:S04]  /*0130*/  FFMA R5, -R3, R8, 1 ;  /* 0x3f80000003057423 */ /* 0x001fc80000000108 */
[----:B------:R-:W-:-:S04]  /*0140*/  FFMA R5, R8, R5, R8 ;  /* 0x0000000508057223 */ /* 0x000fc80000000008 */
[----:B------:R-:W-:-:S04]  /*0150*/  FFMA R8, R0, R5, RZ ;  /* 0x0000000500087223 */ /* 0x000fc800000000ff */
[----:B------:R-:W-:-:S04]  /*0160*/  FFMA R9, -R3, R8, R0 ;  /* 0x0000000803097223 */ /* 0x000fc80000000100 */
[----:B------:R-:W-:Y:S01]  /*0170*/  FFMA R5, R5, R9, R8 ;  /* 0x0000000905057223 */ /* 0x000fe20000000008 */
[----:B-1----:R-:W-:Y:S06]  /*0180*/  @!P0 BRA `(.L_x_41) ;  /* 0x00000000000c8947 */ /* 0x002fec0003800000 */
[----:B------:R-:W-:-:S07]  /*0190*/  MOV R8, 0x1b0 ;  /* 0x000001b000087802 */ /* 0x000fce0000000f00 */
[----:B------:R-:W-:Y:S05]  /*01a0*/  CALL.REL.NOINC `($__internal_2_$__cuda_sm3x_div_rn_noftz_f32_slowpath) ;  /* 0x00000000006c7944 */ /* 0x000fea0003c00000 */
[----:B------:R-:W-:-:S07]  /*01b0*/  IMAD.MOV.U32 R5, RZ, RZ, R2 ;  /* 0x000000ffff057224 */ /* 0x000fce00078e0002 */
.L_x_41:
[----:B------:R-:W-:Y:S05]  /*01c0*/  BSYNC.RECONVERGENT B0 ;  /* 0x0000000000007941 */ /* 0x000fea0003800200 */
.L_x_40:
[----:B------:R-:W-:Y:S01]  /*01d0*/  FADD R6, -R6, 1 ;  /* 0x3f80000006067421 */ /* 0x000fe20000000100 */
[----:B------:R-:W-:Y:S01]  /*01e0*/  FADD R0, -R0, 1 ;  /* 0x3f80000000007421 */ /* 0x000fe20000000100 */
[----:B------:R-:W-:Y:S02]  /*01f0*/  BSSY.RECONVERGENT B0, `(.L_x_42) ;  /* 0x000000d000007945 */ /* 0x000fe40003800200 */
[----:B------:R-:W-:-:S04]  /*0200*/  FADD R3, R6, 1.0000000036274937255e-15 ;  /* 0x26901d7d06037421 */ /* 0x000fc80000000000 */
[----:B------:R-:W0:Y:S08]  /*0210*/  MUFU.RCP R2, R3 ;  /* 0x0000000300027308 */ /* 0x000e300000001000 */
[----:B------:R-:W1:Y:S01]  /*0220*/  FCHK P0, R0, R3 ;  /* 0x0000000300007302 */ /* 0x000e620000000000 */
        /* <DEDUP_REMOVED lines=9> */
.L_x_43:
[----:B------:R-:W-:Y:S05]  /*02c0*/  BSYNC.RECONVERGENT B0 ;  /* 0x0000000000007941 */ /* 0x000fea0003800200 */
.L_x_42:
[----:B------:R-:W0:Y:S08]  /*02d0*/  LDC.64 R2, c[0x0][0x390] ;  /* 0x0000e400ff027b82 */ /* 0x000e300000000a00 */
[----:B------:R-:W1:Y:S01]  /*02e0*/  LDC.64 R6, c[0x0][0x398] ;  /* 0x0000e600ff067b82 */ /* 0x000e620000000a00 */
[----:B0-----:R-:W-:-:S06]  /*02f0*/  IMAD.WIDE R2, R4, 0x4, R2 ;  /* 0x0000000404027825 */ /* 0x001fcc00078e0202 */
[----:B------:R-:W2:Y:S01]  /*0300*/  LDG.E R3, desc[UR4][R2.64] ;  /* 0x0000000402037981 */ /* 0x000ea2000c1e1900 */
[----:B------:R-:W-:Y:S01]  /*0310*/  FADD R8, -R8, R5 ;  /* 0x0000000508087221 */ /* 0x000fe20000000100 */
[----:B-1----:R-:W-:-:S04]  /*0320*/  IMAD.WIDE R4, R4, 0x4, R6 ;  /* 0x0000000404047825 */ /* 0x002fc800078e0206 */
[----:B--2---:R-:W-:-:S05]  /*0330*/  FMUL R7, R8, -R3 ;  /* 0x8000000308077220 */ /* 0x004fca0000400000 */
[----:B------:R-:W-:Y:S01]  /*0340*/  STG.E desc[UR4][R4.64], R7 ;  /* 0x0000000704007986 */ /* 0x000fe2000c101904 */
[----:B------:R-:W-:Y:S05]  /*0350*/  EXIT ;  /* 0x000000000000794d */ /* 0x000fea0003800000 */
        .weak           $__internal_2_$__cuda_sm3x_div_rn_noftz_f32_slowpath
        .type           $__internal_2_$__cuda_sm3x_div_rn_noftz_f32_slowpath,@function
        .size           $__internal_2_$__cuda_sm3x_div_rn_noftz_f32_slowpath,(.L_x_86 - $__internal_2_$__cuda_sm3x_div_rn_noftz_f32_slowpath)
$__internal_2_$__cuda_sm3x_div_rn_noftz_f32_slowpath:
[----:B------:R-:W-:Y:S01]  /*0360*/  SHF.R.U32.HI R7, RZ, 0x17, R3 ;  /* 0x00000017ff077819 */ /* 0x000fe20000011603 */
[----:B------:R-:W-:Y:S01]  /*0370*/  BSSY.RECONVERGENT B1, `(.L_x_44) ;  /* 0x0000063000017945 */ /* 0x000fe20003800200 */
[--C-:B------:R-:W-:Y:S02]  /*0380*/  SHF.R.U32.HI R2, RZ, 0x17, R0.reuse ;  /* 0x00000017ff027819 */ /* 0x100fe40000011600 */
[----:B------:R-:W-:Y:S02]  /*0390*/  LOP3.LUT R14, R7, 0xff, RZ, 0xc0, !PT ;  /* 0x000000ff070e7812 */ /* 0x000fe400078ec0ff */
[----:B------:R-:W-:Y:S01]  /*03a0*/  LOP3.LUT R12, R2, 0xff, RZ, 0xc0, !PT ;  /* 0x000000ff020c7812 */ /* 0x000fe200078ec0ff */
[----:B------:R-:W-:Y:S02]  /*03b0*/  IMAD.MOV.U32 R2, RZ, RZ, R0 ;  /* 0x000000ffff027224 */ /* 0x000fe400078e0000 */
[----:B------:R-:W-:Y:S02]  /*03c0*/  VIADD R10, R14, 0xffffffff ;  /* 0xffffffff0e0a7836 */ /* 0x000fe40000000000 */
[----:B------:R-:W-:-:S03]  /*03d0*/  VIADD R9, R12, 0xffffffff ;  /* 0xffffffff0c097836 */ /* 0x000fc60000000000 */
[----:B------:R-:W-:-:S04]  /*03e0*/  ISETP.GT.U32.AND P0, PT, R10, 0xfd, PT ;  /* 0x000000fd0a00780c */ /* 0x000fc80003f04070 */
[----:B------:R-:W-:-:S13]  /*03f0*/  ISETP.GT.U32.OR P0, PT, R9, 0xfd, P0 ;  /* 0x000000fd0900780c */ /* 0x000fda0000704470 */
[----:B------:R-:W-:Y:S01]  /*0400*/  @!P0 IMAD.MOV.U32 R7, RZ, RZ, RZ ;  /* 0x000000ffff078224 */ /* 0x000fe200078e00ff */
[----:B------:R-:W-:Y:S06]  /*0410*/  @!P0 BRA `(.L_x_45) ;  /* 0x00000000005c8947 */ /* 0x000fec0003800000 */
[----:B------:R-:W-:Y:S02]  /*0420*/  FSETP.GTU.FTZ.AND P0, PT, |R0|, +INF , PT ;  /* 0x7f8000000000780b */ /* 0x000fe40003f1c200 */
[----:B------:R-:W-:-:S04]  /*0430*/  FSETP.GTU.FTZ.AND P1, PT, |R3|, +INF , PT ;  /* 0x7f8000000300780b */ /* 0x000fc80003f3c200 */
[----:B------:R-:W-:-:S13]  /*0440*/  PLOP3.LUT P0, PT, P0, P1, PT, 0xf8, 0x8f ;  /* 0x00000000008f781c */ /* 0x000fda0000703f70 */
[----:B------:R-:W-:Y:S05]  /*0450*/  @P0 BRA `(.L_x_46) ;  /* 0x00000004004c0947 */ /* 0x000fea0003800000 */
[----:B------:R-:W-:-:S13]  /*0460*/  LOP3.LUT P0, RZ, R3, 0x7fffffff, R2, 0xc8, !PT ;  /* 0x7fffffff03ff7812 */ /* 0x000fda000780c802 */
[----:B------:R-:W-:Y:S05]  /*0470*/  @!P0 BRA `(.L_x_47) ;  /* 0x00000004003c8947 */ /* 0x000fea0003800000 */
[C---:B------:R-:W-:Y:S02]  /*0480*/  FSETP.NEU.FTZ.AND P2, PT, |R0|.reuse, +INF , PT ;  /* 0x7f8000000000780b */ /* 0x040fe40003f5d200 */
[----:B------:R-:W-:Y:S02]  /*0490*/  FSETP.NEU.FTZ.AND P1, PT, |R3|, +INF , PT ;  /* 0x7f8000000300780b */ /* 0x000fe40003f3d200 */
[----:B------:R-:W-:-:S11]  /*04a0*/  FSETP.NEU.FTZ.AND P0, PT, |R0|, +INF , PT ;  /* 0x7f8000000000780b */ /* 0x000fd60003f1d200 */
[----:B------:R-:W-:Y:S05]  /*04b0*/  @!P1 BRA !P2, `(.L_x_47) ;  /* 0x00000004002c9947 */ /* 0x000fea0005000000 */
[----:B------:R-:W-:-:S04]  /*04c0*/  LOP3.LUT P2, RZ, R2, 0x7fffffff, RZ, 0xc0, !PT ;  /* 0x7fffffff02ff7812 */ /* 0x000fc8000784c0ff */
[----:B------:R-:W-:-:S13]  /*04d0*/  PLOP3.LUT P1, PT, P1, P2, PT, 0x2f, 0xf2 ;  /* 0x0000000000f2781c */ /* 0x000fda0000f24577 */
[----:B------:R-:W-:Y:S05]  /*04e0*/  @P1 BRA `(.L_x_48) ;  /* 0x0000000400181947 */ /* 0x000fea0003800000 */
[----:B------:R-:W-:-:S04]  /*04f0*/  LOP3.LUT P1, RZ, R3, 0x7fffffff, RZ, 0xc0, !PT ;  /* 0x7fffffff03ff7812 */ /* 0x000fc8000782c0ff */
[----:B------:R-:W-:-:S13]  /*0500*/  PLOP3.LUT P0, PT, P0, P1, PT, 0x2f, 0xf2 ;  /* 0x0000000000f2781c */ /* 0x000fda0000702577 */
[----:B------:R-:W-:Y:S05]  /*0510*/  @P0 BRA `(.L_x_49) ;  /* 0x0000000400000947 */ /* 0x000fea0003800000 */
[----:B------:R-:W-:Y:S02]  /*0520*/  ISETP.GE.AND P0, PT, R9, RZ, PT ;  /* 0x000000ff0900720c */ /* 0x000fe40003f06270 */
[----:B------:R-:W-:-:S11]  /*0530*/  ISETP.GE.AND P1, PT, R10, RZ, PT ;  /* 0x000000ff0a00720c */ /* 0x000fd60003f26270 */
[----:B------:R-:W-:Y:S01]  /*0540*/  @P0 MOV R7, RZ ;  /* 0x000000ff00070202 */ /* 0x000fe20000000f00 */
[----:B------:R-:W-:Y:S02]  /*0550*/  @!P0 IMAD.MOV.U32 R7, RZ, RZ, -0x40 ;  /* 0xffffffc0ff078424 */ /* 0x000fe400078e00ff */
[----:B------:R-:W-:Y:S01]  /*0560*/  @!P0 FFMA R2, R0, 1.84467440737095516160e+19, RZ ;  /* 0x5f80000000028823 */ /* 0x000fe200000000ff */
[----:B------:R-:W-:Y:S01]  /*0570*/  @!P1 FFMA R3, R3, 1.84467440737095516160e+19, RZ ;  /* 0x5f80000003039823 */ /* 0x000fe200000000ff */
[----:B------:R-:W-:-:S07]  /*0580*/  @!P1 VIADD R7, R7, 0x40 ;  /* 0x0000004007079836 */ /* 0x000fce0000000000 */
.L_x_45:
[----:B------:R-:W-:Y:S01]  /*0590*/  LEA R10, R14, 0xc0800000, 0x17 ;  /* 0xc08000000e0a7811 */ /* 0x000fe200078eb8ff */
[----:B------:R-:W-:Y:S04]  /*05a0*/  BSSY.RECONVERGENT B2, `(.L_x_50) ;  /* 0x0000036000027945 */ /* 0x000fe80003800200 */
[----:B------:R-:W-:Y:S02]  /*05b0*/  IMAD.IADD R10, R3, 0x1, -R10 ;  /* 0x00000001030a7824 */ /* 0x000fe400078e0a0a */
[----:B------:R-:W-:Y:S02]  /*05c0*/  VIADD R3, R12, 0xffffff81 ;  /* 0xffffff810c037836 */ /* 0x000fe40000000000 */
[----:B------:R0:W1:Y:S01]  /*05d0*/  MUFU.RCP R9, R10 ;  /* 0x0000000a00097308 */ /* 0x0000620000001000 */
[----:B------:R-:W-:Y:S01]  /*05e0*/  FADD.FTZ R11, -R10, -RZ ;  /* 0x800000ff0a0b7221 */ /* 0x000fe20000010100 */
[C---:B------:R-:W-:Y:S01]  /*05f0*/  IMAD R2, R3.reuse, -0x800000, R2 ;  /* 0xff80000003027824 */ /* 0x040fe200078e0202 */
[----:B0-----:R-:W-:-:S04]  /*0600*/  IADD3 R10, PT, PT, R3, 0x7f, -R14 ;  /* 0x0000007f030a7810 */ /* 0x001fc80007ffe80e */
[----:B------:R-:W-:Y:S01]  /*0610*/  IADD3 R10, PT, PT, R10, R7, RZ ;  /* 0x000000070a0a7210 */ /* 0x000fe20007ffe0ff */
[----:B-1----:R-:W-:-:S04]  /*0620*/  FFMA R12, R9, R11, 1 ;  /* 0x3f800000090c7423 */ /* 0x002fc8000000000b */
[----:B------:R-:W-:-:S04]  /*0630*/  FFMA R16, R9, R12, R9 ;  /* 0x0000000c09107223 */ /* 0x000fc80000000009 */
[----:B------:R-:W-:-:S04]  /*0640*/  FFMA R9, R2, R16, RZ ;  /* 0x0000001002097223 */ /* 0x000fc800000000ff */
[----:B------:R-:W-:-:S04]  /*0650*/  FFMA R12, R11, R9, R2 ;  /* 0x000000090b0c7223 */ /* 0x000fc80000000002 */
[----:B------:R-:W-:-:S04]  /*0660*/  FFMA R9, R16, R12, R9 ;  /* 0x0000000c10097223 */ /* 0x000fc80000000009 */
[----:B------:R-:W-:-:S04]  /*0670*/  FFMA R12, R11, R9, R2 ;  /* 0x000000090b0c7223 */ /* 0x000fc80000000002 */
[----:B------:R-:W-:-:S05]  /*0680*/  FFMA R2, R16, R12, R9 ;  /* 0x0000000c10027223 */ /* 0x000fca0000000009 */
[----:B------:R-:W-:-:S04]  /*0690*/  SHF.R.U32.HI R3, RZ, 0x17, R2 ;  /* 0x00000017ff037819 */ /* 0x000fc80000011602 */
[----:B------:R-:W-:-:S05]  /*06a0*/  LOP3.LUT R3, R3, 0xff, RZ, 0xc0, !PT ;  /* 0x000000ff03037812 */ /* 0x000fca00078ec0ff */
[----:B------:R-:W-:-:S04]  /*06b0*/  IMAD.IADD R11, R3, 0x1, R10 ;  /* 0x00000001030b7824 */ /* 0x000fc800078e020a */
[----:B------:R-:W-:-:S05]  /*06c0*/  VIADD R3, R11, 0xffffffff ;  /* 0xffffffff0b037836 */ /* 0x000fca0000000000 */
[----:B------:R-:W-:-:S13]  /*06d0*/  ISETP.GE.U32.AND P0, PT, R3, 0xfe, PT ;  /* 0x000000fe0300780c */ /* 0x000fda0003f06070 */
[----:B------:R-:W-:Y:S05]  /*06e0*/  @!P0 BRA `(.L_x_51) ;  /* 0x0000000000808947 */ /* 0x000fea0003800000 */
[----:B------:R-:W-:-:S13]  /*06f0*/  ISETP.GT.AND P0, PT, R11, 0xfe, PT ;  /* 0x000000fe0b00780c */ /* 0x000fda0003f04270 */
[----:B------:R-:W-:Y:S05]  /*0700*/  @P0 BRA `(.L_x_52) ;  /* 0x00000000006c0947 */ /* 0x000fea0003800000 */
[----:B------:R-:W-:-:S13]  /*0710*/  ISETP.GE.AND P0, PT, R11, 0x1, PT ;  /* 0x000000010b00780c */ /* 0x000fda0003f06270 */
[----:B------:R-:W-:Y:S05]  /*0720*/  @P0 BRA `(.L_x_53) ;  /* 0x0000000000740947 */ /* 0x000fea0003800000 */
[----:B------:R-:W-:Y:S02]  /*0730*/  ISETP.GE.AND P0, PT, R11, -0x18, PT ;  /* 0xffffffe80b00780c */ /* 0x000fe40003f06270 */
[----:B------:R-:W-:-:S11]  /*0740*/  LOP3.LUT R2, R2, 0x80000000, RZ, 0xc0, !PT ;  /* 0x8000000002027812 */ /* 0x000fd600078ec0ff */
[----:B------:R-:W-:Y:S05]  /*0750*/  @!P0 BRA `(.L_x_53) ;  /* 0x0000000000688947 */ /* 0x000fea0003800000 */
[CCC-:B------:R-:W-:Y:S01]  /*0760*/  FFMA.RZ R3, R16.reuse, R12.reuse, R9.reuse ;  /* 0x0000000c10037223 */ /* 0x1c0fe2000000c009 */
[CCC-:B------:R-:W-:Y:S01]  /*0770*/  FFMA.RM R10, R16.reuse, R12.reuse, R9.reuse ;  /* 0x0000000c100a7223 */ /* 0x1c0fe20000004009 */
[C---:B------:R-:W-:Y:S02]  /*0780*/  ISETP.NE.AND P2, PT, R11.reuse, RZ, PT ;  /* 0x000000ff0b00720c */ /* 0x040fe40003f45270 */
[----:B------:R-:W-:Y:S02]  /*0790*/  ISETP.NE.AND P1, PT, R11, RZ, PT ;  /* 0x000000ff0b00720c */ /* 0x000fe40003f25270 */
[----:B------:R-:W-:Y:S01]  /*07a0*/  LOP3.LUT R7, R3, 0x7fffff, RZ, 0xc0, !PT ;  /* 0x007fffff03077812 */ /* 0x000fe200078ec0ff */
[----:B------:R-:W-:Y:S01]  /*07b0*/  FFMA.RP R3, R16, R12, R9 ;  /* 0x0000000c10037223 */ /* 0x000fe20000008009 */
[----:B------:R-:W-:Y:S02]  /*07c0*/  VIADD R12, R11, 0x20 ;  /* 0x000000200b0c7836 */ /* 0x000fe40000000000 */
[----:B------:R-:W-:Y:S01]  /*07d0*/  LOP3.LUT R7, R7, 0x800000, RZ, 0xfc, !PT ;  /* 0x0080000007077812 */ /* 0x000fe200078efcff */
[----:B------:R-:W-:Y:S01]  /*07e0*/  IMAD.MOV R9, RZ, RZ, -R11 ;  /* 0x000000ffff097224 */ /* 0x000fe200078e0a0b */
[----:B------:R-:W-:-:S02]  /*07f0*/  FSETP.NEU.FTZ.AND P0, PT, R3, R10, PT ;  /* 0x0000000a0300720b */ /* 0x000fc40003f1d000 */
[----:B------:R-:W-:Y:S02]  /*0800*/  SHF.L.U32 R12, R7, R12, RZ ;  /* 0x0000000c070c7219 */ /* 0x000fe400000006ff */
[----:B------:R-:W-:Y:S02]  /*0810*/  SEL R10, R9, RZ, P2 ;  /* 0x000000ff090a7207 */ /* 0x000fe40001000000 */
[----:B------:R-:W-:Y:S02]  /*0820*/  ISETP.NE.AND P1, PT, R12, RZ, P1 ;  /* 0x000000ff0c00720c */ /* 0x000fe40000f25270 */
[----:B------:R-:W-:Y:S02]  /*0830*/  SHF.R.U32.HI R10, RZ, R10, R7 ;  /* 0x0000000aff0a7219 */ /* 0x000fe40000011607 */
[----:B------:R-:W-:Y:S02]  /*0840*/  PLOP3.LUT P0, PT, P0, P1, PT, 0xf8, 0x8f ;  /* 0x00000000008f781c */ /* 0x000fe40000703f70 */
[----:B------:R-:W-:-:S02]  /*0850*/  SHF.R.U32.HI R12, RZ, 0x1, R10 ;  /* 0x00000001ff0c7819 */ /* 0x000fc4000001160a */
[----:B------:R-:W-:-:S04]  /*0860*/  SEL R3, RZ, 0x1, !P0 ;  /* 0x00000001ff037807 */ /* 0x000fc80004000000 */
[----:B------:R-:W-:-:S04]  /*0870*/  LOP3.LUT R3, R3, 0x1, R12, 0xf8, !PT ;  /* 0x0000000103037812 */ /* 0x000fc800078ef80c */
[----:B------:R-:W-:-:S04]  /*0880*/  LOP3.LUT R3, R3, R10, RZ, 0xc0, !PT ;  /* 0x0000000a03037212 */ /* 0x000fc800078ec0ff */
[----:B------:R-:W-:-:S04]  /*0890*/  IADD3 R3, PT, PT, R12, R3, RZ ;  /* 0x000000030c037210 */ /* 0x000fc80007ffe0ff */
[----:B------:R-:W-:Y:S01]  /*08a0*/  LOP3.LUT R2, R3, R2, RZ, 0xfc, !PT ;  /* 0x0000000203027212 */ /* 0x000fe200078efcff */
[----:B------:R-:W-:Y:S06]  /*08b0*/  BRA `(.L_x_53) ;  /* 0x0000000000107947 */ /* 0x000fec0003800000 */
.L_x_52:
[----:B------:R-:W-:-:S04]  /*08c0*/  LOP3.LUT R2, R2, 0x80000000, RZ, 0xc0, !PT ;  /* 0x8000000002027812 */ /* 0x000fc800078ec0ff */
[----:B------:R-:W-:Y:S01]  /*08d0*/  LOP3.LUT R2, R2, 0x7f800000, RZ, 0xfc, !PT ;  /* 0x7f80000002027812 */ /* 0x000fe200078efcff */
[----:B------:R-:W-:Y:S06]  /*08e0*/  BRA `(.L_x_53) ;  /* 0x0000000000047947 */ /* 0x000fec0003800000 */
.L_x_51:
[----:B------:R-:W-:-:S07]  /*08f0*/  IMAD R2, R10, 0x800000, R2 ;  /* 0x008000000a027824 */ /* 0x000fce00078e0202 */
.L_x_53:
[----:B------:R-:W-:Y:S05]  /*0900*/  BSYNC.RECONVERGENT B2 ;  /* 0x0000000000027941 */ /* 0x000fea0003800200 */
.L_x_50:
[----:B------:R-:W-:Y:S05]  /*0910*/  BRA `(.L_x_54) ;  /* 0x0000000000207947 */ /* 0x000fea0003800000 */
.L_x_49:
[----:B------:R-:W-:-:S04]  /*0920*/  LOP3.LUT R2, R3, 0x80000000, R2, 0x48, !PT ;  /* 0x8000000003027812 */ /* 0x000fc800078e4802 */
[----:B------:R-:W-:Y:S01]  /*0930*/  LOP3.LUT R2, R2, 0x7f800000, RZ, 0xfc, !PT ;  /* 0x7f80000002027812 */ /* 0x000fe200078efcff */
[----:B------:R-:W-:Y:S06]  /*0940*/  BRA `(.L_x_54) ;  /* 0x0000000000147947 */ /* 0x000fec0003800000 */
.L_x_48:
[----:B------:R-:W-:Y:S01]  /*0950*/  LOP3.LUT R2, R3, 0x80000000, R2, 0x48, !PT ;  /* 0x8000000003027812 */ /* 0x000fe200078e4802 */
[----:B------:R-:W-:Y:S06]  /*0960*/  BRA `(.L_x_54) ;  /* 0x00000000000c7947 */ /* 0x000fec0003800000 */
.L_x_47:
[----:B------:R-:W0:Y:S01]  /*0970*/  MUFU.RSQ R2, -QNAN ;  /* 0xffc0000000027908 */ /* 0x000e220000001400 */
[----:B------:R-:W-:Y:S05]  /*0980*/  BRA `(.L_x_54) ;  /* 0x0000000000047947 */ /* 0x000fea0003800000 */
.L_x_46:
[----:B------:R-:W-:-:S07]  /*0990*/  FADD.FTZ R2, R0, R3 ;  /* 0x0000000300027221 */ /* 0x000fce0000010000 */
.L_x_54:
[----:B------:R-:W-:Y:S05]  /*09a0*/  BSYNC.RECONVERGENT B1 ;  /* 0x0000000000017941 */ /* 0x000fea0003800200 */
.L_x_44:
[----:B------:R-:W-:-:S04]  /*09b0*/  IMAD.MOV.U32 R9, RZ, RZ, 0x0 ;  /* 0x00000000ff097424 */ /* 0x000fc800078e00ff */
[----:B0-----:R-:W-:Y:S05]  /*09c0*/  RET.REL.NODEC R8 `(_Z19bce_backward_kernelPKfS0_S0_Pfi) ;  /* 0xfffffff4088c7950 */ /* 0x001fea0003c3ffff */
.L_x_55:
        /* <DEDUP_REMOVED lines=11> */
.L_x_86:


//--------------------- .text._Z23softmax_backward_kernelPKfS0_Pfi --------------------------
	.section	.text._Z23softmax_backward_kernelPKfS0_Pfi,"ax",@progbits
	.align	128
        .global         _Z23softmax_backward_kernelPKfS0_Pfi
        .type           _Z23softmax_backward_kernelPKfS0_Pfi,@function
        .size           _Z23softmax_backward_kernelPKfS0_Pfi,(.L_x_91 - _Z23softmax_backward_kernelPKfS0_Pfi)
        .other          _Z23softmax_backward_kernelPKfS0_Pfi,@"STO_CUDA_ENTRY STV_DEFAULT"
_Z23softmax_backward_kernelPKfS0_Pfi:
.text._Z23softmax_backward_kernelPKfS0_Pfi:
        /* <DEDUP_REMOVED lines=8> */
[----:B------:R-:W-:Y:S01]  /*0080*/  UISETP.GE.AND UP0, UPT, UR13, 0x1, UPT ;  /* 0x000000010d00788c */ /* 0x000fe2000bf06270 */
[----:B------:R-:W-:Y:S01]  /*0090*/  HFMA2 R15, -RZ, RZ, 0, 0 ;  /* 0x00000000ff0f7431 */ /* 0x000fe200000001ff */
[----:B------:R-:W0:Y:S07]  /*00a0*/  LDCU.64 UR14, c[0x0][0x358] ;  /* 0x00006b00ff0e77ac */ /* 0x000e2e0008000a00 */
[----:B------:R-:W-:Y:S05]  /*00b0*/  BRA.U !UP0, `(.L_x_56) ;  /* 0x0000000908607547 */ /* 0x000fea000b800000 */
[----:B------:R-:W-:Y:S01]  /*00c0*/  UISETP.GE.U32.AND UP1, UPT, UR13, 0x10, UPT ;  /* 0x000000100d00788c */ /* 0x000fe2000bf26070 */
[----:B------:R-:W-:Y:S01]  /*00d0*/  MOV R15, RZ ;  /* 0x000000ff000f7202 */ /* 0x000fe20000000f00 */
[----:B------:R-:W-:Y:S01]  /*00e0*/  ULOP3.LUT UR12, UR13, 0xf, URZ, 0xc0, !UPT ;  /* 0x0000000f0d0c7892 */ /* 0x000fe2000f8ec0ff */
[----:B------:R-:W-:-:S03]  /*00f0*/  MOV R6, RZ ;  /* 0x000000ff00067202 */ /* 0x000fc60000000f00 */
[----:B------:R-:W-:-:S03]  /*0100*/  UISETP.NE.AND UP0, UPT, UR12, URZ, UPT ;  /* 0x000000ff0c00728c */ /* 0x000fc6000bf05270 */
[----:B------:R-:W-:Y:S08]  /*0110*/  BRA.U !UP1, `(.L_x_57) ;  /* 0x0000000509107547 */ /* 0x000ff0000b800000 */
[----:B------:R-:W1:Y:S01]  /*0120*/  LDCU.128 UR8, c[0x0][0x380] ;  /* 0x00007000ff0877ac */ /* 0x000e620008000c00 */
[----:B------:R-:W-:Y:S01]  /*0130*/  MOV R15, RZ ;  /* 0x000000ff000f7202 */ /* 0x000fe20000000f00 */
[----:B-1----:R-:W-:Y:S02]  /*0140*/  UIADD3 UR6, UP1, UPT, UR8, 0x20, URZ ;  /* 0x0000002008067890 */ /* 0x002fe4000ff3e0ff */
[----:B------:R-:W-:Y:S02]  /*0150*/  UIADD3 UR4, UP2, UPT, UR10, 0x20, URZ ;  /* 0x000000200a047890 */ /* 0x000fe4000ff5e0ff */
[----:B------:R-:W-:Y:S02]  /*0160*/  ULOP3.LUT UR8, UR13, 0x7ffffff0, URZ, 0xc0, !UPT ;  /* 0x7ffffff00d087892 */ /* 0x000fe4000f8ec0ff */
[----:B------:R-:W-:Y:S01]  /*0170*/  UIADD3.X UR7, UPT, UPT, URZ, UR9, URZ, UP1, !UPT ;  /* 0x00000009ff077290 */ /* 0x000fe20008ffe4ff */
[----:B------:R-:W-:Y:S01]  /*0180*/  MOV R2, UR6 ;  /* 0x0000000600027c02 */ /* 0x000fe20008000f00 */
[----:B------:R-:W-:Y:S01]  /*0190*/  UIADD3.X UR5, UPT, UPT, URZ, UR11, URZ, UP2, !UPT ;  /* 0x0000000bff057290 */ /* 0x000fe200097fe4ff */
[----:B------:R-:W-:Y:S01]  /*01a0*/  MOV R4, UR4 ;  /* 0x0000000400047c02 */ /* 0x000fe20008000f00 */
[----:B------:R-:W-:-:S02]  /*01b0*/  UIADD3 UR9, UPT, UPT, -UR8, URZ, URZ ;  /* 0x000000ff08097290 */ /* 0x000fc4000fffe1ff */
[----:B------:R-:W-:Y:S02]  /*01c0*/  MOV R6, UR8 ;  /* 0x0000000800067c02 */ /* 0x000fe40008000f00 */
[----:B------:R-:W-:Y:S02]  /*01d0*/  MOV R3, UR7 ;  /* 0x0000000700037c02 */ /* 0x000fe40008000f00 */
[----:B------:R-:W-:-:S07]  /*01e0*/  MOV R5, UR5 ;  /* 0x0000000500057c02 */ /* 0x000fce0008000f00 */
.L_x_58:
[----:B0-----:R-:W2:Y:S04]  /*01f0*/  LDG.E R16, desc[UR14][R2.64+-0x20] ;  /* 0xffffe00e02107981 */ /* 0x001ea8000c1e1900 */
[----:B------:R-:W2:Y:S04]  /*0200*/  LDG.E R17, desc[UR14][R4.64+-0x20] ;  /* 0xffffe00e04117981 */ /* 0x000ea8000c1e1900 */
[----:B------:R-:W3:Y:S04]  /*0210*/  LDG.E R25, desc[UR14][R2.64+-0x1c] ;  /* 0xffffe40e02197981 */ /* 0x000ee8000c1e1900 */
[----:B------:R-:W3:Y:S04]  /*0220*/  LDG.E R26, desc[UR14][R4.64+-0x1c] ;  /* 0xffffe40e041a7981 */ /* 0x000ee8000c1e1900 */
[----:B------:R-:W4:Y:S04]  /*0230*/  LDG.E R19, desc[UR14][R2.64+-0x18] ;  /* 0xffffe80e02137981 */ /* 0x000f28000c1e1900 */
[----:B------:R-:W4:Y:S04]  /*0240*/  LDG.E R20, desc[UR14][R4.64+-0x18] ;  /* 0xffffe80e04147981 */ /* 0x000f28000c1e1900 */
[----:B------:R-:W5:Y:S04]  /*0250*/  LDG.E R22, desc[UR14][R2.64+-0x14] ;  /* 0xffffec0e02167981 */ /* 0x000f68000c1e1900 */
        /* <DEDUP_REMOVED lines=11> */
[----:B------:R-:W5:Y:S01]  /*0310*/  LDG.E R18, desc[UR14][R4.64+0x4] ;  /* 0x0000040e04127981 */ /* 0x000f62000c1e1900 */
[----:B--2---:R-:W-:-:S03]  /*0320*/  FFMA R16, R16, R17, R15 ;  /* 0x0000001110107223 */ /* 0x004fc6000000000f */
[----:B------:R-:W2:Y:S04]  /*0330*/  LDG.E R17, desc[UR14][R2.64+0x4] ;  /* 0x0000040e02117981 */ /* 0x000ea8000c1e1900 */
[----:B------:R-:W2:Y:S01]  /*0340*/  LDG.E R15, desc[UR14][R2.64+0x8] ;  /* 0x0000080e020f7981 */ /* 0x000ea2000c1e1900 */
[----:B---3--:R-:W-:-:S03]  /*0350*/  FFMA R26, R25, R26, R16 ;  /* 0x0000001a191a7223 */ /* 0x008fc60000000010 */
[----:B------:R-:W3:Y:S01]  /*0360*/  LDG.E R16, desc[UR14][R4.64+0x8] ;  /* 0x0000080e04107981 */ /* 0x000ee2000c1e1900 */
[----:B----4-:R-:W-:-:S03]  /*0370*/  FFMA R25, R19, R20, R26 ;  /* 0x0000001413197223 */ /* 0x010fc6000000001a */
[----:B------:R-:W4:Y:S04]  /*0380*/  LDG.E R19, desc[UR14][R2.64+0xc] ;  /* 0x00000c0e02137981 */ /* 0x000f28000c1e1900 */
[----:B------:R-:W4:Y:S01]  /*0390*/  LDG.E R20, desc[UR14][R4.64+0xc] ;  /* 0x00000c0e04147981 */ /* 0x000f22000c1e1900 */
[----:B-----5:R-:W-:-:S03]  /*03a0*/  FFMA R26, R22, R21, R25 ;  /* 0x00000015161a7223 */ /* 0x020fc60000000019 */
[----:B------:R-:W5:Y:S04]  /*03b0*/  LDG.E R21, desc[UR14][R2.64+0x10] ;  /* 0x0000100e02157981 */ /* 0x000f68000c1e1900 */
[----:B------:R-:W5:Y:S01]  /*03c0*/  LDG.E R22, desc[UR14][R4.64+0x10] ;  /* 0x0000100e04167981 */ /* 0x000f62000c1e1900 */
[----:B------:R-:W-:-:S03]  /*03d0*/  FFMA R26, R23, R24, R26 ;  /* 0x00000018171a7223 */ /* 0x000fc6000000001a */
[----:B------:R-:W5:Y:S04]  /*03e0*/  LDG.E R23, desc[UR14][R2.64+0x14] ;  /* 0x0000140e02177981 */ /* 0x000f68000c1e1900 */
[----:B------:R-:W5:Y:S01]  /*03f0*/  LDG.E R24, desc[UR14][R4.64+0x14] ;  /* 0x0000140e04187981 */ /* 0x000f62000c1e1900 */
[----:B------:R-:W-:-:S03]  /*0400*/  FFMA R26, R13, R14, R26 ;  /* 0x0000000e0d1a7223 */ /* 0x000fc6000000001a */
[----:B------:R-:W5:Y:S04]  /*0410*/  LDG.E R14, desc[UR14][R2.64+0x18] ;  /* 0x0000180e020e7981 */ /* 0x000f68000c1e1900 */
[----:B------:R-:W5:Y:S01]  /*0420*/  LDG.E R13, desc[UR14][R4.64+0x18] ;  /* 0x0000180e040d7981 */ /* 0x000f62000c1e1900 */
[----:B------:R-:W-:-:S03]  /*0430*/  FFMA R25, R7, R8, R26 ;  /* 0x0000000807197223 */ /* 0x000fc6000000001a */
[----:B------:R0:W5:Y:S04]  /*0440*/  LDG.E R7, desc[UR14][R2.64+0x1c] ;  /* 0x00001c0e02077981 */ /* 0x000168000c1e1900 */
[----:B------:R1:W5:Y:S01]  /*0450*/  LDG.E R8, desc[UR14][R4.64+0x1c] ;  /* 0x00001c0e04087981 */ /* 0x000362000c1e1900 */
[----:B------:R-:W-:-:S04]  /*0460*/  FFMA R10, R10, R9, R25 ;  /* 0x000000090a0a7223 */ /* 0x000fc80000000019 */
[----:B------:R-:W-:Y:S01]  /*0470*/  FFMA R10, R11, R12, R10 ;  /* 0x0000000c0b0a7223 */ /* 0x000fe2000000000a */
[----:B------:R-:W-:-:S04]  /*0480*/  UIADD3 UR9, UPT, UPT, UR9, 0x10, URZ ;  /* 0x0000001009097890 */ /* 0x000fc8000fffe0ff */
[----:B------:R-:W-:Y:S01]  /*0490*/  UISETP.NE.AND UP1, UPT, UR9, URZ, UPT ;  /* 0x000000ff0900728c */ /* 0x000fe2000bf25270 */
[----:B0-----:R-:W-:Y:S02]  /*04a0*/  IADD3 R2, P0, PT, R2, 0x40, RZ ;  /* 0x0000004002027810 */ /* 0x001fe40007f1e0ff */
[----:B-1----:R-:W-:Y:S02]  /*04b0*/  IADD3 R4, P1, PT, R4, 0x40, RZ ;  /* 0x0000004004047810 */ /* 0x002fe40007f3e0ff */
[----:B------:R-:W-:Y:S02]  /*04c0*/  IADD3.X R3, PT, PT, RZ, R3, RZ, P0, !PT ;  /* 0x00000003ff037210 */ /* 0x000fe400007fe4ff */
[----:B------:R-:W-:Y:S01]  /*04d0*/  IADD3.X R5, PT, PT, RZ, R5, RZ, P1, !PT ;  /* 0x00000005ff057210 */ /* 0x000fe20000ffe4ff */
[----:B--2---:R-:W-:-:S04]  /*04e0*/  FFMA R10, R17, R18, R10 ;  /* 0x00000012110a7223 */ /* 0x004fc8000000000a */
[----:B---3--:R-:W-:-:S04]  /*04f0*/  FFMA R10, R15, R16, R10 ;  /* 0x000000100f0a7223 */ /* 0x008fc8000000000a */
[----:B----4-:R-:W-:-:S04]  /*0500*/  FFMA R10, R19, R20, R10 ;  /* 0x00000014130a7223 */ /* 0x010fc8000000000a */
[----:B-----5:R-:W-:-:S04]  /*0510*/  FFMA R10, R21, R22, R10 ;  /* 0x00000016150a7223 */ /* 0x020fc8000000000a */
[----:B------:R-:W-:-:S04]  /*0520*/  FFMA R23, R23, R24, R10 ;  /* 0x0000001817177223 */ /* 0x000fc8000000000a */
[----:B------:R-:W-:-:S04]  /*0530*/  FFMA R14, R14, R13, R23 ;  /* 0x0000000d0e0e7223 */ /* 0x000fc80000000017 */
[----:B------:R-:W-:Y:S01]  /*0540*/  FFMA R15, R7, R8, R14 ;  /* 0x00000008070f7223 */ /* 0x000fe2000000000e */
[----:B------:R-:W-:Y:S06]  /*0550*/  BRA.U UP1, `(.L_x_58) ;  /* 0xfffffffd01247547 */ /* 0x000fec000b83ffff */
.L_x_57:
[----:B------:R-:W-:Y:S05]  /*0560*/  BRA.U !UP0, `(.L_x_56) ;  /* 0x0000000508347547 */ /* 0x000fea000b800000 */
[----:B------:R-:W-:Y:S02]  /*0570*/  UISETP.GE.U32.AND UP0, UPT, UR12, 0x8, UPT ;  /* 0x000000080c00788c */ /* 0x000fe4000bf06070 */
[----:B------:R-:W-:-:S04]  /*0580*/  ULOP3.LUT UR5, UR13, 0x7, URZ, 0xc0, !UPT ;  /* 0x000000070d057892 */ /* 0x000fc8000f8ec0ff */
[----:B------:R-:W-:-:S03]  /*0590*/  UISETP.NE.AND UP1, UPT, UR5, URZ, UPT ;  /* 0x000000ff0500728c */ /* 0x000fc6000bf25270 */
[----:B------:R-:W-:Y:S08]  /*05a0*/  BRA.U !UP0, `(.L_x_59) ;  /* 0x0000000108747547 */ /* 0x000ff0000b800000 */
[----:B------:R-:W1:Y:S08]  /*05b0*/  LDC.64 R2, c[0x0][0x380] ;  /* 0x0000e000ff027b82 */ /* 0x000e700000000a00 */
[----:B------:R-:W2:Y:S01]  /*05c0*/  LDC.64 R4, c[0x0][0x388] ;  /* 0x0000e200ff047b82 */ /* 0x000ea20000000a00 */
[----:B-1----:R-:W-:-:S05]  /*05d0*/  IMAD.WIDE.U32 R2, R6, 0x4, R2 ;  /* 0x0000000406027825 */ /* 0x002fca00078e0002 */
[----:B0-----:R-:W3:Y:S01]  /*05e0*/  LDG.E R8, desc[UR14][R2.64] ;  /* 0x0000000e02087981 */ /* 0x001ee2000c1e1900 */
[----:B--2---:R-:W-:-:S03]  /*05f0*/  IMAD.WIDE.U32 R4, R6, 0x4, R4 ;  /* 0x0000000406047825 */ /* 0x004fc600078e0004 */
[----:B------:R-:W2:Y:S04]  /*0600*/  LDG.E R10, desc[UR14][R2.64+0x4] ;  /* 0x0000040e020a7981 */ /* 0x000ea8000c1e1900 */
[----:B------:R-:W3:Y:S04]  /*0610*/  LDG.E R7, desc[UR14][R4.64] ;  /* 0x0000000e04077981 */ /* 0x000ee8000c1e1900 */
[----:B------:R-:W2:Y:S04]  /*0620*/  LDG.E R9, desc[UR14][R4.64+0x4] ;  /* 0x0000040e04097981 */ /* 0x000ea8000c1e1900 */
        /* <DEDUP_REMOVED lines=12> */
[----:B------:R-:W-:Y:S01]  /*06f0*/  IADD3 R6, PT, PT, R6, 0x8, RZ ;  /* 0x0000000806067810 */ /* 0x000fe20007ffe0ff */
[----:B---3--:R-:W-:-:S04]  /*0700*/  FFMA R7, R8, R7, R15 ;  /* 0x0000000708077223 */ /* 0x008fc8000000000f */
[----:B--2---:R-:W-:-:S04]  /*0710*/  FFMA R7, R10, R9, R7 ;  /* 0x000000090a077223 */ /* 0x004fc80000000007 */
[----:B----4-:R-:W-:-:S04]  /*0720*/  FFMA R7, R12, R11, R7 ;  /* 0x0000000b0c077223 */ /* 0x010fc80000000007 */
[----:B-----5:R-:W-:-:S04]  /*0730*/  FFMA R7, R14, R13, R7 ;  /* 0x0000000d0e077223 */ /* 0x020fc80000000007 */
[----:B------:R-:W-:-:S04]  /*0740*/  FFMA R7, R16, R17, R7 ;  /* 0x0000001110077223 */ /* 0x000fc80000000007 */
[----:B------:R-:W-:-:S04]  /*0750*/  FFMA R7, R18, R19, R7 ;  /* 0x0000001312077223 */ /* 0x000fc80000000007 */
[----:B------:R-:W-:-:S04]  /*0760*/  FFMA R7, R20, R21, R7 ;  /* 0x0000001514077223 */ /* 0x000fc80000000007 */
[----:B------:R-:W-:-:S07]  /*0770*/  FFMA R15, R22, R23, R7 ;  /* 0x00000017160f7223 */ /* 0x000fce0000000007 */
.L_x_59:
        /* <DEDUP_REMOVED lines=16> */
[----:B------:R-:W5:Y:S01]  /*0880*/  LDG.E R13, desc[UR14][R4.64+0xc] ;  /* 0x00000c0e040d7981 */ /* 0x000f62000c1e1900 */
[----:B------:R-:W-:Y:S01]  /*0890*/  IADD3 R6, PT, PT, R6, 0x4, RZ ;  /* 0x0000000406067810 */ /* 0x000fe20007ffe0ff */
[----:B---3--:R-:W-:-:S04]  /*08a0*/  FFMA R7, R8, R7, R15 ;  /* 0x0000000708077223 */ /* 0x008fc8000000000f */
[----:B--2---:R-:W-:-:S04]  /*08b0*/  FFMA R7, R10, R9, R7 ;  /* 0x000000090a077223 */ /* 0x004fc80000000007 */
[----:B----4-:R-:W-:-:S04]  /*08c0*/  FFMA R7, R12, R11, R7 ;  /* 0x0000000b0c077223 */ /* 0x010fc80000000007 */
[----:B-----5:R-:W-:-:S07]  /*08d0*/  FFMA R15, R14, R13, R7 ;  /* 0x0000000d0e0f7223 */ /* 0x020fce0000000007 */
.L_x_60:
[----:B------:R-:W-:Y:S05]  /*08e0*/  BRA.U !UP1, `(.L_x_56) ;  /* 0x0000000109547547 */ /* 0x000fea000b800000 */
[----:B------:R-:W1:Y:S01]  /*08f0*/  LDC.64 R2, c[0x0][0x388] ;  /* 0x0000e200ff027b82 */ /* 0x000e620000000a00 */
[----:B------:R-:W-:-:S07]  /*0900*/  UIADD3 UR4, UPT, UPT, -UR4, URZ, URZ ;  /* 0x000000ff04047290 */ /* 0x000fce000fffe1ff */
[----:B------:R-:W2:Y:S01]  /*0910*/  LDC.64 R4, c[0x0][0x380] ;  /* 0x0000e000ff047b82 */ /* 0x000ea20000000a00 */
[----:B-1----:R-:W-:-:S03]  /*0920*/  IMAD.WIDE.U32 R2, R6, 0x4, R2 ;  /* 0x0000000406027825 */ /* 0x002fc600078e0002 */
[----:B------:R-:W-:Y:S02]  /*0930*/  MOV R8, R2 ;  /* 0x0000000200087202 */ /* 0x000fe40000000f00 */
[----:B------:R-:W-:Y:S01]  /*0940*/  MOV R9, R3 ;  /* 0x0000000300097202 */ /* 0x000fe20000000f00 */
[----:B--2---:R-:W-:-:S07]  /*0950*/  IMAD.WIDE.U32 R6, R6, 0x4, R4 ;  /* 0x0000000406067825 */ /* 0x004fce00078e0004 */
.L_x_61:
[----:B------:R-:W-:Y:S02]  /*0960*/  MOV R2, R6 ;  /* 0x0000000600027202 */ /* 0x000fe40000000f00 */
[----:B------:R-:W-:Y:S02]  /*0970*/  MOV R4, R8 ;  /* 0x0000000800047202 */ /* 0x000fe40000000f00 */
[----:B------:R-:W-:Y:S02]  /*0980*/  MOV R3, R7 ;  /* 0x0000000700037202 */ /* 0x000fe40000000f00 */
[----:B------:R-:W-:-:S03]  /*0990*/  MOV R5, R9 ;  /* 0x0000000900057202 */ /* 0x000fc60000000f00 */
[----:B0-----:R-:W2:Y:S04]  /*09a0*/  LDG.E R2, desc[UR14][R2.64] ;  /* 0x0000000e02027981 */ /* 0x001ea8000c1e1900 */
[----:B------:R-:W2:Y:S01]  /*09b0*/  LDG.E R4, desc[UR14][R4.64] ;  /* 0x0000000e04047981 */ /* 0x000ea2000c1e1900 */
[----:B------:R-:W-:Y:S01]  /*09c0*/  UIADD3 UR4, UPT, UPT, UR4, 0x1, URZ ;  /* 0x0000000104047890 */ /* 0x000fe2000fffe0ff */
[----:B------:R-:W-:Y:S02]  /*09d0*/  IADD3 R8, P0, PT, R8, 0x4, RZ ;  /* 0x0000000408087810 */ /* 0x000fe40007f1e0ff */
[----:B------:R-:W-:Y:S01]  /*09e0*/  IADD3 R6, P1, PT, R6, 0x4, RZ ;  /* 0x0000000406067810 */ /* 0x000fe20007f3e0ff */
[----:B------:R-:W-:Y:S01]  /*09f0*/  UISETP.NE.AND UP0, UPT, UR4, URZ, UPT ;  /* 0x000000ff0400728c */ /* 0x000fe2000bf05270 */
[----:B------:R-:W-:-:S02]  /*0a00*/  IADD3.X R9, PT, PT, RZ, R9, RZ, P0, !PT ;  /* 0x00000009ff097210 */ /* 0x000fc400007fe4ff */
[----:B------:R-:W-:Y:S01]  /*0a10*/  IADD3.X R7, PT, PT, RZ, R7, RZ, P1, !PT ;  /* 0x00000007ff077210 */ /* 0x000fe20000ffe4ff */
[----:B--2---:R-:W-:-:S05]  /*0a20*/  FFMA R15, R2, R4, R15 ;  /* 0x00000004020f7223 */ /* 0x004fca000000000f */
[----:B------:R-:W-:Y:S05]  /*0a30*/  BRA.U UP0, `(.L_x_61) ;  /* 0xfffffffd00c87547 */ /* 0x000fea000b83ffff */
.L_x_56:
[----:B------:R-:W1:Y:S08]  /*0a40*/  LDC.64 R4, c[0x0][0x388] ;  /* 0x0000e200ff047b82 */ /* 0x000e700000000a00 */
[----:B------:R-:W2:Y:S08]  /*0a50*/  LDC.64 R2, c[0x0][0x380] ;  /* 0x0000e000ff027b82 */ /* 0x000eb00000000a00 */
[----:B------:R-:W3:Y:S01]  /*0a60*/  LDC.64 R6, c[0x0][0x390] ;  /* 0x0000e400ff067b82 */ /* 0x000ee20000000a00 */
[----:B-1----:R-:W-:-:S06]  /*0a70*/  IMAD.WIDE R4, R0, 0x4, R4 ;  /* 0x0000000400047825 */ /* 0x002fcc00078e0204 */
[----:B0-----:R-:W4:Y:S01]  /*0a80*/  LDG.E R4, desc[UR14][R4.64] ;  /* 0x0000000e04047981 */ /* 0x001f22000c1e1900 */
[----:B--2---:R-:W-:-:S06]  /*0a90*/  IMAD.WIDE R2, R0, 0x4, R2 ;  /* 0x0000000400027825 */ /* 0x004fcc00078e0202 */
[----:B------:R-:W2:Y:S01]  /*0aa0*/  LDG.E R2, desc[UR14][R2.64] ;  /* 0x0000000e02027981 */ /* 0x000ea2000c1e1900 */
[----:B---3--:R-:W-:-:S04]  /*0ab0*/  IMAD.WIDE R6, R0, 0x4, R6 ;  /* 0x0000000400067825 */ /* 0x008fc800078e0206 */
[----:B----4-:R-:W-:-:S04]  /*0ac0*/  FADD R15, R4, -R15 ;  /* 0x8000000f040f7221 */ /* 0x010fc80000000000 */
[----:B--2---:R-:W-:-:S05]  /*0ad0*/  FMUL R15, R2, R15 ;  /* 0x0000000f020f7220 */ /* 0x004fca0000400000 */
[----:B------:R-:W-:Y:S01]  /*0ae0*/  STG.E desc[UR14][R6.64], R15 ;  /* 0x0000000f06007986 */ /* 0x000fe2000c10190e */
[----:B------:R-:W-:Y:S05]  /*0af0*/  EXIT ;  /* 0x000000000000794d */ /* 0x000fea0003800000 */
.L_x_62:
        /* <DEDUP_REMOVED lines=16> */
.L_x_91:


//--------------------- .text._Z20relu_backward_kernelPKfS0_Pfi --------------------------
	.section	.text._Z20relu_backward_kernelPKfS0_Pfi,"ax",@progbits
	.align	128
        .global         _Z20relu_backward_kernelPKfS0_Pfi
        .type           _Z20relu_backward_kernelPKfS0_Pfi,@function
        .size           _Z20relu_backward_kernelPKfS0_Pfi,(.L_x_92 - _Z20relu_backward_kernelPKfS0_Pfi)
        .other          _Z20relu_backward_kernelPKfS0_Pfi,@"STO_CUDA_ENTRY STV_DEFAULT"
_Z20relu_backward_kernelPKfS0_Pfi:
.text._Z20relu_backward_kernelPKfS0_Pfi:
        /* <DEDUP_REMOVED lines=13> */
[----:B------:R-:W-:Y:S01]  /*00d0*/  BSSY.RECONVERGENT B0, `(.L_x_63) ;  /* 0x0000008000007945 */ /* 0x000fe20003800200 */
[----:B------:R-:W-:Y:S02]  /*00e0*/  HFMA2 R9, -RZ, RZ, 0, 0 ;  /* 0x00000000ff097431 */ /* 0x000fe400000001ff */
[----:B--2---:R-:W-:Y:S01]  /*00f0*/  IMAD.WIDE R4, R7, 0x4, R4 ;  /* 0x0000000407047825 */ /* 0x004fe200078e0204 */
[----:B---3--:R-:W-:-:S13]  /*0100*/  FSETP.GT.AND P0, PT, R2, RZ, PT ;  /* 0x000000ff0200720b */ /* 0x008fda0003f04000 */
[----:B------:R-:W-:Y:S05]  /*0110*/  @!P0 BRA `(.L_x_64) ;  /* 0x00000000000c8947 */ /* 0x000fea0003800000 */
[----:B------:R-:W0:Y:S02]  /*0120*/  LDC.64 R2, c[0x0][0x388] ;  /* 0x0000e200ff027b82 */ /* 0x000e240000000a00 */
[----:B0-----:R-:W-:-:S05]  /*0130*/  IMAD.WIDE R2, R7, 0x4, R2 ;  /* 0x0000000407027825 */ /* 0x001fca00078e0202 */
[----:B------:R0:W5:Y:S02]  /*0140*/  LDG.E R9, desc[UR4][R2.64] ;  /* 0x0000000402097981 */ /* 0x000164000c1e1900 */
.L_x_64:
[----:B------:R-:W-:Y:S05]  /*0150*/  BSYNC.RECONVERGENT B0 ;  /* 0x0000000000007941 */ /* 0x000fea0003800200 */
.L_x_63:
[----:B-----5:R-:W-:Y:S01]  /*0160*/  STG.E desc[UR4][R4.64], R9 ;  /* 0x0000000904007986 */ /* 0x020fe2000c101904 */
[----:B------:R-:W-:Y:S05]  /*0170*/  EXIT ;  /* 0x000000000000794d */ /* 0x000fea0003800000 */
.L_x_65:
        /* <DEDUP_REMOVED lines=16> */
.L_x_92:


//--------------------- .text._Z19add_backward_kernelPKfPfS1_i --------------------------
	.section	.text._Z19add_backward_kernelPKfPfS1_i,"ax",@progbits
	.align	128
        .global         _Z19add_backward_kernelPKfPfS1_i
        .type           _Z19add_backward_kernelPKfPfS1_i,@function
        .size           _Z19add_backward_kernelPKfPfS1_i,(.L_x_93 - _Z19add_backward_kernelPKfPfS1_i)
        .other          _Z19add_backward_kernelPKfPfS1_i,@"STO_CUDA_ENTRY STV_DEFAULT"
_Z19add_backward_kernelPKfPfS1_i:
.text._Z19add_backward_kernelPKfPfS1_i:
        /* <DEDUP_REMOVED lines=10> */
[----:B------:R-:W2:Y:S08]  /*00a0*/  LDC.64 R4, c[0x0][0x388] ;  /* 0x0000e200ff047b82 */ /* 0x000eb00000000a00 */
[----:B------:R-:W3:Y:S01]  /*00b0*/  LDC.64 R6, c[0x0][0x390] ;  /* 0x0000e400ff067b82 */ /* 0x000ee20000000a00 */
[----:B0-----:R-:W-:-:S06]  /*00c0*/  IMAD.WIDE R2, R9, 0x4, R2 ;  /* 0x0000000409027825 */ /* 0x001fcc00078e0202 */
[----:B-1----:R-:W4:Y:S01]  /*00d0*/  LDG.E R3, desc[UR4][R2.64] ;  /* 0x0000000402037981 */ /* 0x002f22000c1e1900 */
[----:B--2---:R-:W-:-:S04]  /*00e0*/  IMAD.WIDE R4, R9, 0x4, R4 ;  /* 0x0000000409047825 */ /* 0x004fc800078e0204 */
[----:B---3--:R-:W-:Y:S01]  /*00f0*/  IMAD.WIDE R6, R9, 0x4, R6 ;  /* 0x0000000409067825 */ /* 0x008fe200078e0206 */
[----:B----4-:R-:W-:Y:S04]  /*0100*/  STG.E desc[UR4][R4.64], R3 ;  /* 0x0000000304007986 */ /* 0x010fe8000c101904 */
[----:B------:R-:W-:Y:S01]  /*0110*/  STG.E desc[UR4][R6.64], R3 ;  /* 0x0000000306007986 */ /* 0x000fe2000c101904 */
[----:B------:R-:W-:Y:S05]  /*0120*/  EXIT ;  /* 0x000000000000794d */ /* 0x000fea0003800000 */
.L_x_66:
        /* <DEDUP_REMOVED lines=13> */
.L_x_93:


//--------------------- .text._Z38matrix_multiply_backward_inputs_kernelPKfS0_Pfiii --------------------------
	.section	.text._Z38matrix_multiply_backward_inputs_kernelPKfS0_Pfiii,"ax",@progbits
	.align	128
        .global         _Z38matrix_multiply_backward_inputs_kernelPKfS0_Pfiii
        .type           _Z38matrix_multiply_backward_inputs_kernelPKfS0_Pfiii,@function
        .size           _Z38matrix_multiply_backward_inputs_kernelPKfS0_Pfiii,(.L_x_94 - _Z38matrix_multiply_backward_inputs_kernelPKfS0_Pfiii)
        .other          _Z38matrix_multiply_backward_inputs_kernelPKfS0_Pfiii,@"STO_CUDA_ENTRY STV_DEFAULT"
_Z38matrix_multiply_backward_inputs_kernelPKfS0_Pfiii:
.text._Z38matrix_multiply_backward_inputs_kernelPKfS0_Pfiii:
[----:B------:R-:W-:Y:S01]  /*0000*/  LDC R1, c[0x0][0x37c] ;  /* 0x0000df00ff017b82 */ /* 0x000fe20000000800 */
[----:B------:R-:W0:Y:S07]  /*0010*/  S2R R3, SR_TID.Y ;  /* 0x0000000000037919 */ /* 0x000e2e0000002200 */
[----:B------:R-:W1:Y:S01]  /*0020*/  LDC R7, c[0x0][0x360] ;  /* 0x0000d800ff077b82 */ /* 0x000e620000000800 */
[----:B------:R-:W2:Y:S01]  /*0030*/  LDCU.64 UR10, c[0x0][0x398] ;  /* 0x00007300ff0a77ac */ /* 0x000ea20008000a00 */
[----:B------:R-:W1:Y:S06]  /*0040*/  S2R R2, SR_TID.X ;  /* 0x0000000000027919 */ /* 0x000e6c0000002100 */
[----:B------:R-:W0:Y:S08]  /*0050*/  S2UR UR5, SR_CTAID.Y ;  /* 0x00000000000579c3 */ /* 0x000e300000002600 */
[----:B------:R-:W0:Y:S08]  /*0060*/  LDC R0, c[0x0][0x364] ;  /* 0x0000d900ff007b82 */ /* 0x000e300000000800 */
[----:B------:R-:W1:Y:S01]  /*0070*/  S2UR UR4, SR_CTAID.X ;  /* 0x00000000000479c3 */ /* 0x000e620000002500 */
[----:B0-----:R-:W-:-:S05]  /*0080*/  IMAD R0, R0, UR5, R3 ;  /* 0x0000000500007c24 */ /* 0x001fca000f8e0203 */
[----:B--2---:R-:W-:Y:S01]  /*0090*/  ISETP.GE.AND P0, PT, R0, UR11, PT ;  /* 0x0000000b00007c0c */ /* 0x004fe2000bf06270 */
[----:B-1----:R-:W-:-:S05]  /*00a0*/  IMAD R7, R7, UR4, R2 ;  /* 0x0000000407077c24 */ /* 0x002fca000f8e0202 */
[----:B------:R-:W-:-:S13]  /*00b0*/  ISETP.GE.OR P0, PT, R7, UR10, P0 ;  /* 0x0000000a07007c0c */ /* 0x000fda0008706670 */
[----:B------:R-:W-:Y:S05]  /*00c0*/  @P0 EXIT ;  /* 0x000000000000094d */ /* 0x000fea0003800000 */
[----:B------:R-:W0:Y:S01]  /*00d0*/  LDCU UR7, c[0x0][0x3a0] ;  /* 0x00007400ff0777ac */ /* 0x000e220008000800 */
[----:B------:R-:W-:Y:S01]  /*00e0*/  HFMA2 R14, -RZ, RZ, 0, 0 ;  /* 0x00000000ff0e7431 */ /* 0x000fe200000001ff */
[----:B------:R-:W1:Y:S01]  /*00f0*/  LDCU.64 UR12, c[0x0][0x358] ;  /* 0x00006b00ff0c77ac */ /* 0x000e620008000a00 */
[----:B0-----:R-:W-:-:S09]  /*0100*/  UISETP.GE.AND UP0, UPT, UR7, 0x1, UPT ;  /* 0x000000010700788c */ /* 0x001fd2000bf06270 */
[----:B-1----:R-:W-:Y:S05]  /*0110*/  BRA.U !UP0, `(.L_x_67) ;  /* 0x0000000908987547 */ /* 0x002fea000b800000 */
[----:B------:R-:W-:Y:S02]  /*0120*/  UISETP.GE.U32.AND UP1, UPT, UR7, 0x10, UPT ;  /* 0x000000100700788c */ /* 0x000fe4000bf26070 */
[----:B------:R-:W-:Y:S01]  /*0130*/  IMAD R8, R7, UR7, RZ ;  /* 0x0000000707087c24 */ /* 0x000fe2000f8e02ff */
[----:B------:R-:W-:Y:S02]  /*0140*/  ULOP3.LUT UR10, UR7, 0xf, URZ, 0xc0, !UPT ;  /* 0x0000000f070a7892 */ /* 0x000fe4000f8ec0ff */
[----:B------:R-:W-:Y:S01]  /*0150*/  IMAD R9, R0, UR7, RZ ;  /* 0x0000000700097c24 */ /* 0x000fe2000f8e02ff */
[----:B------:R-:W-:Y:S01]  /*0160*/  MOV R14, RZ ;  /* 0x000000ff000e7202 */ /* 0x000fe20000000f00 */
[----:B------:R-:W-:Y:S01]  /*0170*/  UMOV UR4, URZ ;  /* 0x000000ff00047c82 */ /* 0x000fe20008000000 */
[----:B------:R-:W-:Y:S01]  /*0180*/  UISETP.NE.AND UP0, UPT, UR10, URZ, UPT ;  /* 0x000000ff0a00728c */ /* 0x000fe2000bf05270 */
[----:B------:R-:W-:Y:S10]  /*0190*/  BRA.U !UP1, `(.L_x_68) ;  /* 0x0000000509107547 */ /* 0x000ff4000b800000 */
[----:B------:R-:W0:Y:S01]  /*01a0*/  LDC.64 R2, c[0x0][0x380] ;  /* 0x0000e000ff027b82 */ /* 0x000e220000000a00 */
[----:B------:R-:W1:Y:S01]  /*01b0*/  LDCU.64 UR8, c[0x0][0x388] ;  /* 0x00007100ff0877ac */ /* 0x000e620008000a00 */
[----:B------:R-:W-:Y:S02]  /*01c0*/  MOV R14, RZ ;  /* 0x000000ff000e7202 */ /* 0x000fe40000000f00 */
[----:B------:R-:W-:Y:S01]  /*01d0*/  MOV R6, R8 ;  /* 0x0000000800067202 */ /* 0x000fe20000000f00 */
[----:B------:R-:W-:Y:S02]  /*01e0*/  ULOP3.LUT UR4, UR7, 0x7ffffff0, URZ, 0xc0, !UPT ;  /* 0x7ffffff007047892 */ /* 0x000fe4000f8ec0ff */
[----:B-1----:R-:W-:Y:S02]  /*01f0*/  UIADD3 UR5, UP1, UPT, UR8, 0x20, URZ ;  /* 0x0000002008057890 */ /* 0x002fe4000ff3e0ff */
[----:B------:R-:W-:Y:S02]  /*0200*/  UIADD3 UR8, UPT, UPT, -UR4, URZ, URZ ;  /* 0x000000ff04087290 */ /* 0x000fe4000fffe1ff */
[----:B------:R-:W-:Y:S01]  /*0210*/  UIADD3.X UR6, UPT, UPT, URZ, UR9, URZ, UP1, !UPT ;  /* 0x00000009ff067290 */ /* 0x000fe20008ffe4ff */
[----:B0-----:R-:W-:-:S03]  /*0220*/  IMAD.WIDE.U32 R2, R9, 0x4, R2 ;  /* 0x0000000409027825 */ /* 0x001fc600078e0002 */
[----:B------:R-:W-:-:S04]  /*0230*/  IADD3 R2, P0, PT, R2, 0x20, RZ ;  /* 0x0000002002027810 */ /* 0x000fc80007f1e0ff */
[----:B------:R-:W-:-:S09]  /*0240*/  IADD3.X R3, PT, PT, RZ, R3, RZ, P0, !PT ;  /* 0x00000003ff037210 */ /* 0x000fd200007fe4ff */
.L_x_69:
[----:B------:R-:W-:Y:S01]  /*0250*/  MOV R4, UR5 ;  /* 0x0000000500047c02 */ /* 0x000fe20008000f00 */
[----:B------:R-:W2:Y:S01]  /*0260*/  LDG.E R16, desc[UR12][R2.64+-0x20] ;  /* 0xffffe00c02107981 */ /* 0x000ea2000c1e1900 */
[----:B------:R-:W-:-:S03]  /*0270*/  MOV R5, UR6 ;  /* 0x0000000600057c02 */ /* 0x000fc60008000f00 */
[----:B------:R-:W3:Y:S01]  /*0280*/  LDG.E R24, desc[UR12][R2.64+-0x1c] ;  /* 0xffffe40c02187981 */ /* 0x000ee2000c1e1900 */
[----:B------:R-:W-:-:S03]  /*0290*/  IMAD.WIDE R4, R6, 0x4, R4 ;  /* 0x0000000406047825 */ /* 0x000fc600078e0204 */
[----:B------:R-:W4:Y:S04]  /*02a0*/  LDG.E R18, desc[UR12][R2.64+-0x18] ;  /* 0xffffe80c02127981 */ /* 0x000f28000c1e1900 */
[----:B------:R-:W2:Y:S04]  /*02b0*/  LDG.E R15, desc[UR12][R4.64+-0x20] ;  /* 0xffffe00c040f7981 */ /* 0x000ea8000c1e1900 */
[----:B------:R-:W3:Y:S04]  /*02c0*/  LDG.E R17, desc[UR12][R4.64+-0x1c] ;  /* 0xffffe40c04117981 */ /* 0x000ee8000c1e1900 */
        /* <DEDUP_REMOVED lines=13> */
[----:B------:R-:W2:Y:S01]  /*03a0*/  LDG.E R15, desc[UR12][R2.64+-0x4] ;  /* 0xfffffc0c020f7981 */ /* 0x000ea2000c1e1900 */
[----:B---3--:R-:W-:-:S03]  /*03b0*/  FFMA R24, R17, R24, R16 ;  /* 0x0000001811187223 */ /* 0x008fc60000000010 */
[----:B------:R-:W2:Y:S01]  /*03c0*/  LDG.E R14, desc[UR12][R4.64+-0x4] ;  /* 0xfffffc0c040e7981 */ /* 0x000ea2000c1e1900 */
[----:B----4-:R-:W-:-:S03]  /*03d0*/  FFMA R24, R19, R18, R24 ;  /* 0x0000001213187223 */ /* 0x010fc60000000018 */
[----:B------:R-:W3:Y:S04]  /*03e0*/  LDG.E R16, desc[UR12][R2.64] ;  /* 0x0000000c02107981 */ /* 0x000ee8000c1e1900 */
[----:B------:R-:W3:Y:S01]  /*03f0*/  LDG.E R17, desc[UR12][R4.64] ;  /* 0x0000000c04117981 */ /* 0x000ee2000c1e1900 */
[----:B-----5:R-:W-:-:S03]  /*0400*/  FFMA R24, R21, R20, R24 ;  /* 0x0000001415187223 */ /* 0x020fc60000000018 */
[----:B------:R-:W4:Y:S04]  /*0410*/  LDG.E R19, desc[UR12][R2.64+0x4] ;  /* 0x0000040c02137981 */ /* 0x000f28000c1e1900 */
[----:B------:R-:W4:Y:S01]  /*0420*/  LDG.E R18, desc[UR12][R4.64+0x4] ;  /* 0x0000040c04127981 */ /* 0x000f22000c1e1900 */
[----:B------:R-:W-:-:S03]  /*0430*/  FFMA R24, R23, R22, R24 ;  /* 0x0000001617187223 */ /* 0x000fc60000000018 */
[----:B------:R-:W5:Y:S04]  /*0440*/  LDG.E R21, desc[UR12][R2.64+0x8] ;  /* 0x0000080c02157981 */ /* 0x000f68000c1e1900 */
[----:B------:R-:W5:Y:S01]  /*0450*/  LDG.E R20, desc[UR12][R4.64+0x8] ;  /* 0x0000080c04147981 */ /* 0x000f62000c1e1900 */
[----:B------:R-:W-:-:S03]  /*0460*/  FFMA R24, R11, R10, R24 ;  /* 0x0000000a0b187223 */ /* 0x000fc60000000018 */
[----:B------:R-:W5:Y:S04]  /*0470*/  LDG.E R23, desc[UR12][R2.64+0xc] ;  /* 0x00000c0c02177981 */ /* 0x000f68000c1e1900 */
[----:B------:R-:W5:Y:S04]  /*0480*/  LDG.E R22, desc[UR12][R4.64+0xc] ;  /* 0x00000c0c04167981 */ /* 0x000f68000c1e1900 */
[----:B------:R-:W5:Y:S01]  /*0490*/  LDG.E R10, desc[UR12][R2.64+0x10] ;  /* 0x0000100c020a7981 */ /* 0x000f62000c1e1900 */
[----:B------:R-:W-:-:S03]  /*04a0*/  FFMA R29, R13, R12, R24 ;  /* 0x0000000c0d1d7223 */ /* 0x000fc60000000018 */
[----:B------:R-:W5:Y:S04]  /*04b0*/  LDG.E R11, desc[UR12][R4.64+0x10] ;  /* 0x0000100c040b7981 */ /* 0x000f68000c1e1900 */
[----:B------:R-:W5:Y:S04]  /*04c0*/  LDG.E R24, desc[UR12][R4.64+0x14] ;  /* 0x0000140c04187981 */ /* 0x000f68000c1e1900 */
[----:B------:R0:W5:Y:S04]  /*04d0*/  LDG.E R12, desc[UR12][R2.64+0x18] ;  /* 0x0000180c020c7981 */ /* 0x000168000c1e1900 */
[----:B------:R-:W5:Y:S01]  /*04e0*/  LDG.E R13, desc[UR12][R4.64+0x18] ;  /* 0x0000180c040d7981 */ /* 0x000f62000c1e1900 */
[----:B------:R-:W-:-:S04]  /*04f0*/  UIADD3 UR8, UPT, UPT, UR8, 0x10, URZ ;  /* 0x0000001008087890 */ /* 0x000fc8000fffe0ff */
[----:B------:R-:W-:Y:S01]  /*0500*/  UISETP.NE.AND UP1, UPT, UR8, URZ, UPT ;  /* 0x000000ff0800728c */ /* 0x000fe2000bf25270 */
[----:B0-----:R-:W-:Y:S02]  /*0510*/  IADD3 R2, P0, PT, R2, 0x40, RZ ;  /* 0x0000004002027810 */ /* 0x001fe40007f1e0ff */
[----:B------:R-:W-:Y:S02]  /*0520*/  IADD3 R6, PT, PT, R6, 0x10, RZ ;  /* 0x0000001006067810 */ /* 0x000fe40007ffe0ff */
[----:B------:R-:W-:Y:S01]  /*0530*/  IADD3.X R3, PT, PT, RZ, R3, RZ, P0, !PT ;  /* 0x00000003ff037210 */ /* 0x000fe200007fe4ff */
[----:B--2---:R-:W-:-:S04]  /*0540*/  FFMA R14, R14, R15, R29 ;  /* 0x0000000f0e0e7223 */ /* 0x004fc8000000001d */
[----:B---3--:R-:W-:-:S04]  /*0550*/  FFMA R17, R17, R16, R14 ;  /* 0x0000001011117223 */ /* 0x008fc8000000000e */
[----:B----4-:R-:W-:-:S04]  /*0560*/  FFMA R17, R18, R19, R17 ;  /* 0x0000001312117223 */ /* 0x010fc80000000011 */
[----:B-----5:R-:W-:-:S04]  /*0570*/  FFMA R17, R20, R21, R17 ;  /* 0x0000001514117223 */ /* 0x020fc80000000011 */
[----:B------:R-:W-:-:S04]  /*0580*/  FFMA R22, R22, R23, R17 ;  /* 0x0000001716167223 */ /* 0x000fc80000000011 */
[----:B------:R-:W-:-:S04]  /*0590*/  FFMA R11, R11, R10, R22 ;  /* 0x0000000a0b0b7223 */ /* 0x000fc80000000016 */
[----:B------:R-:W-:-:S04]  /*05a0*/  FFMA R24, R24, R25, R11 ;  /* 0x0000001918187223 */ /* 0x000fc8000000000b */
[----:B------:R-:W-:-:S04]  /*05b0*/  FFMA R13, R13, R12, R24 ;  /* 0x0000000c0d0d7223 */ /* 0x000fc80000000018 */
[----:B------:R-:W-:Y:S01]  /*05c0*/  FFMA R14, R26, R27, R13 ;  /* 0x0000001b1a0e7223 */ /* 0x000fe2000000000d */
[----:B------:R-:W-:Y:S06]  /*05d0*/  BRA.U UP1, `(.L_x_69) ;  /* 0xfffffffd011c7547 */ /* 0x000fec000b83ffff */
.L_x_68:
[----:B------:R-:W-:Y:S05]  /*05e0*/  BRA.U !UP0, `(.L_x_67) ;  /* 0x0000000508647547 */ /* 0x000fea000b800000 */
[----:B------:R-:W-:Y:S02]  /*05f0*/  UISETP.GE.U32.AND UP0, UPT, UR10, 0x8, UPT ;  /* 0x000000080a00788c */ /* 0x000fe4000bf06070 */
[----:B------:R-:W-:-:S04]  /*0600*/  ULOP3.LUT UR6, UR7, 0x7, URZ, 0xc0, !UPT ;  /* 0x0000000707067892 */ /* 0x000fc8000f8ec0ff */
[----:B------:R-:W-:-:S03]  /*0610*/  UISETP.NE.AND UP1, UPT, UR6, URZ, UPT ;  /* 0x000000ff0600728c */ /* 0x000fc6000bf25270 */
[----:B------:R-:W-:Y:S08]  /*0620*/  BRA.U !UP0, `(.L_x_70) ;  /* 0x0000000108907547 */ /* 0x000ff0000b800000 */
[----:B------:R-:W0:Y:S01]  /*0630*/  LDC.64 R10, c[0x0][0x380] ;  /* 0x0000e000ff0a7b82 */ /* 0x000e220000000a00 */
[----:B------:R-:W1:Y:S01]  /*0640*/  LDCU.64 UR8, c[0x0][0x380] ;  /* 0x00007000ff0877ac */ /* 0x000e620008000a00 */
[C---:B------:R-:W-:Y:S02]  /*0650*/  IADD3 R13, PT, PT, R9.reuse, UR4, RZ ;  /* 0x00000004090d7c10 */ /* 0x040fe4000fffe0ff */
[----:B------:R-:W-:Y:S02]  /*0660*/  IADD3 R6, P0, PT, R9, UR4, RZ ;  /* 0x0000000409067c10 */ /* 0x000fe4000ff1e0ff */
[----:B------:R-:W-:Y:S02]  /*0670*/  IADD3 R3, PT, PT, R8, UR4, RZ ;  /* 0x0000000408037c10 */ /* 0x000fe4000fffe0ff */
[----:B------:R-:W2:Y:S01]  /*0680*/  LDC.64 R4, c[0x0][0x388] ;  /* 0x0000e200ff047b82 */ /* 0x000ea20000000a00 */
[----:B0-----:R-:W-:Y:S01]  /*0690*/  IMAD.WIDE.U32 R10, R13, 0x4, R10 ;  /* 0x000000040d0a7825 */ /* 0x001fe200078e000a */
[----:B------:R-:W-:-:S02]  /*06a0*/  IADD3.X R13, PT, PT, RZ, RZ, RZ, P0, !PT ;  /* 0x000000ffff0d7210 */ /* 0x000fc400007fe4ff */
[C---:B-1----:R-:W-:Y:S02]  /*06b0*/  LEA R2, P0, R6.reuse, UR8, 0x2 ;  /* 0x0000000806027c11 */ /* 0x042fe4000f8010ff */
[----:B------:R-:W3:Y:S01]  /*06c0*/  LDG.E R16, desc[UR12][R10.64] ;  /* 0x0000000c0a107981 */ /* 0x000ee2000c1e1900 */
[----:B--2---:R-:W-:Y:S01]  /*06d0*/  IMAD.WIDE R4, R3, 0x4, R4 ;  /* 0x0000000403047825 */ /* 0x004fe200078e0204 */
[----:B------:R-:W-:-:S04]  /*06e0*/  LEA.HI.X R3, R6, UR9, R13, 0x2, P0 ;  /* 0x0000000906037c11 */ /* 0x000fc800080f140d */
[----:B------:R-:W3:Y:S04]  /*06f0*/  LDG.E R15, desc[UR12][R4.64] ;  /* 0x0000000c040f7981 */ /* 0x000ee8000c1e1900 */
[----:B------:R-:W2:Y:S04]  /*0700*/  LDG.E R18, desc[UR12][R4.64+0x4] ;  /* 0x0000040c04127981 */ /* 0x000ea8000c1e1900 */
        /* <DEDUP_REMOVED lines=13> */
[----:B------:R-:W-:Y:S01]  /*07e0*/  UIADD3 UR4, UPT, UPT, UR4, 0x8, URZ ;  /* 0x0000000804047890 */ /* 0x000fe2000fffe0ff */
        /* <DEDUP_REMOVED lines=8> */
.L_x_70:
        /* <DEDUP_REMOVED lines=13> */
[----:B-1----:R-:W-:-:S03]  /*0940*/  LEA R2, P0, R6, UR6, 0x2 ;  /* 0x0000000606027c11 */ /* 0x002fc6000f8010ff */
[----:B------:R-:W3:Y:S01]  /*0950*/  LDG.E R10, desc[UR12][R10.64] ;  /* 0x0000000c0a0a7981 */ /* 0x000ee2000c1e1900 */
[----:B------:R-:W-:Y:S01]  /*0960*/  LEA.HI.X R3, R6, UR7, R3, 0x2, P0 ;  /* 0x0000000706037c11 */ /* 0x000fe200080f1403 */
[----:B--2---:R-:W-:-:S04]  /*0970*/  IMAD.WIDE R4, R13, 0x4, R4 ;  /* 0x000000040d047825 */ /* 0x004fc800078e0204 */
[----:B------:R-:W2:Y:S04]  /*0980*/  LDG.E R12, desc[UR12][R2.64+0x4] ;  /* 0x0000040c020c7981 */ /* 0x000ea8000c1e1900 */
[----:B------:R-:W3:Y:S04]  /*0990*/  LDG.E R13, desc[UR12][R4.64] ;  /* 0x0000000c040d7981 */ /* 0x000ee8000c1e1900 */
[----:B------:R-:W2:Y:S04]  /*09a0*/  LDG.E R6, desc[UR12][R4.64+0x4] ;  /* 0x0000040c04067981 */ /* 0x000ea8000c1e1900 */
[----:B------:R-:W4:Y:S04]  /*09b0*/  LDG.E R15, desc[UR12][R4.64+0x8] ;  /* 0x0000080c040f7981 */ /* 0x000f28000c1e1900 */
[----:B------:R-:W4:Y:S04]  /*09c0*/  LDG.E R16, desc[UR12][R2.64+0x8] ;  /* 0x0000080c02107981 */ /* 0x000f28000c1e1900 */
[----:B------:R-:W5:Y:S04]  /*09d0*/  LDG.E R18, desc[UR12][R2.64+0xc] ;  /* 0x00000c0c02127981 */ /* 0x000f68000c1e1900 */
[----:B------:R-:W5:Y:S01]  /*09e0*/  LDG.E R17, desc[UR12][R4.64+0xc] ;  /* 0x00000c0c04117981 */ /* 0x000f62000c1e1900 */
[----:B------:R-:W-:Y:S01]  /*09f0*/  UIADD3 UR4, UPT, UPT, UR4, 0x4, URZ ;  /* 0x0000000404047890 */ /* 0x000fe2000fffe0ff */
[----:B---3--:R-:W-:-:S04]  /*0a00*/  FFMA R13, R13, R10, R14 ;  /* 0x0000000a0d0d7223 */ /* 0x008fc8000000000e */
[----:B--2---:R-:W-:-:S04]  /*0a10*/  FFMA R6, R6, R12, R13 ;  /* 0x0000000c06067223 */ /* 0x004fc8000000000d */
[----:B----4-:R-:W-:-:S04]  /*0a20*/  FFMA R6, R15, R16, R6 ;  /* 0x000000100f067223 */ /* 0x010fc80000000006 */
[----:B-----5:R-:W-:-:S07]  /*0a30*/  FFMA R14, R17, R18, R6 ;  /* 0x00000012110e7223 */ /* 0x020fce0000000006 */
.L_x_71:
[----:B------:R-:W-:Y:S05]  /*0a40*/  BRA.U !UP1, `(.L_x_67) ;  /* 0x00000001094c7547 */ /* 0x000fea000b800000 */
[----:B------:R-:W0:Y:S01]  /*0a50*/  LDC.64 R4, c[0x0][0x380] ;  /* 0x0000e000ff047b82 */ /* 0x000e220000000a00 */
[----:B------:R-:W-:Y:S01]  /*0a60*/  IADD3 R9, PT, PT, R9, UR4, RZ ;  /* 0x0000000409097c10 */ /* 0x000fe2000fffe0ff */
[----:B------:R-:W-:Y:S01]  /*0a70*/  UIADD3 UR5, UPT, UPT, -UR5, URZ, URZ ;  /* 0x000000ff05057290 */ /* 0x000fe2000fffe1ff */
[----:B------:R-:W-:-:S05]  /*0a80*/  IADD3 R11, PT, PT, R8, UR4, RZ ;  /* 0x00000004080b7c10 */ /* 0x000fca000fffe0ff */
[----:B------:R-:W1:Y:S01]  /*0a90*/  LDC.64 R2, c[0x0][0x388] ;  /* 0x0000e200ff027b82 */ /* 0x000e620000000a00 */
[----:B0-----:R-:W-:-:S03]  /*0aa0*/  IMAD.WIDE.U32 R4, R9, 0x4, R4 ;  /* 0x0000000409047825 */ /* 0x001fc600078e0004 */
[----:B------:R-:W-:Y:S02]  /*0ab0*/  MOV R10, R4 ;  /* 0x00000004000a7202 */ /* 0x000fe40000000f00 */
[----:B------:R-:W-:-:S07]  /*0ac0*/  MOV R9, R5 ;  /* 0x0000000500097202 */ /* 0x000fce0000000f00 */
.L_x_72:
[----:B-1----:R-:W-:Y:S01]  /*0ad0*/  IMAD.WIDE R4, R11, 0x4, R2 ;  /* 0x000000040b047825 */ /* 0x002fe200078e0202 */
[----:B------:R-:W-:-:S05]  /*0ae0*/  MOV R8, R10 ;  /* 0x0000000a00087202 */ /* 0x000fca0000000f00 */
[----:B------:R-:W2:Y:S04]  /*0af0*/  LDG.E R5, desc[UR12][R4.64] ;  /* 0x0000000c04057981 */ /* 0x000ea8000c1e1900 */
[----:B------:R0:W2:Y:S01]  /*0b00*/  LDG.E R6, desc[UR12][R8.64] ;  /* 0x0000000c08067981 */ /* 0x0000a2000c1e1900 */
[----:B------:R-:W-:Y:S01]  /*0b10*/  UIADD3 UR5, UPT, UPT, UR5, 0x1, URZ ;  /* 0x0000000105057890 */ /* 0x000fe2000fffe0ff */
[----:B------:R-:W-:Y:S02]  /*0b20*/  IADD3 R10, P0, PT, R10, 0x4, RZ ;  /* 0x000000040a0a7810 */ /* 0x000fe40007f1e0ff */
[----:B------:R-:W-:Y:S01]  /*0b30*/  IADD3 R11, PT, PT, R11, 0x1, RZ ;  /* 0x000000010b0b7810 */ /* 0x000fe20007ffe0ff */
[----:B------:R-:W-:Y:S01]  /*0b40*/  UISETP.NE.AND UP0, UPT, UR5, URZ, UPT ;  /* 0x000000ff0500728c */ /* 0x000fe2000bf05270 */
[----:B0-----:R-:W-:Y:S01]  /*0b50*/  IADD3.X R9, PT, PT, RZ, R9, RZ, P0, !PT ;  /* 0x00000009ff097210 */ /* 0x001fe200007fe4ff */
[----:B--2---:R-:W-:-:S07]  /*0b60*/  FFMA R14, R5, R6, R14 ;  /* 0x00000006050e7223 */ /* 0x004fce000000000e */
[----:B------:R-:W-:Y:S05]  /*0b70*/  BRA.U UP0, `(.L_x_72) ;  /* 0xfffffffd00d47547 */ /* 0x000fea000b83ffff */
.L_x_67:
[----:B------:R-:W0:Y:S01]  /*0b80*/  LDC.64 R2, c[0x0][0x390] ;  /* 0x0000e400ff027b82 */ /* 0x000e220000000a00 */
[----:B------:R-:W-:-:S04]  /*0b90*/  IMAD R7, R7, UR11, R0 ;  /* 0x0000000b07077c24 */ /* 0x000fc8000f8e0200 */
[----:B0-----:R-:W-:-:S05]  /*0ba0*/  IMAD.WIDE R2, R7, 0x4, R2 ;  /* 0x0000000407027825 */ /* 0x001fca00078e0202 */
[----:B------:R-:W-:Y:S01]  /*0bb0*/  STG.E desc[UR12][R2.64], R14 ;  /* 0x0000000e02007986 */ /* 0x000fe2000c10190c */
[----:B------:R-:W-:Y:S05]  /*0bc0*/  EXIT ;  /* 0x000000000000794d */ /* 0x000fea0003800000 */
.L_x_73:
        /* <DEDUP_REMOVED lines=11> */
.L_x_94:


//--------------------- .text._Z39matrix_multiply_backward_weights_kernelPKfS0_Pfiii --------------------------
	.section	.text._Z39matrix_multiply_backward_weights_kernelPKfS0_Pfiii,"ax",@progbits
	.align	128
        .global         _Z39matrix_multiply_backward_weights_kernelPKfS0_Pfiii
        .type           _Z39matrix_multiply_backward_weights_kernelPKfS0_Pfiii,@function
        .size           _Z39matrix_multiply_backward_weights_kernelPKfS0_Pfiii,(.L_x_95 - _Z39matrix_multiply_backward_weights_kernelPKfS0_Pfiii)
        .other          _Z39matrix_multiply_backward_weights_kernelPKfS0_Pfiii,@"STO_CUDA_ENTRY STV_DEFAULT"
_Z39matrix_multiply_backward_weights_kernelPKfS0_Pfiii:
.text._Z39matrix_multiply_backward_weights_kernelPKfS0_Pfiii:
[----:B------:R-:W-:Y:S01]  /*0000*/  LDC R1, c[0x0][0x37c] ;  /* 0x0000df00ff017b82 */ /* 0x000fe20000000800 */
[----:B------:R-:W0:Y:S07]  /*0010*/  S2R R6, SR_TID.Y ;  /* 0x0000000000067919 */ /* 0x000e2e0000002200 */
[----:B------:R-:W1:Y:S01]  /*0020*/  LDC R5, c[0x0][0x360] ;  /* 0x0000d800ff057b82 */ /* 0x000e620000000800 */
[----:B------:R-:W1:Y:S07]  /*0030*/  S2R R4, SR_TID.X ;  /* 0x0000000000047919 */ /* 0x000e6e0000002100 */
[----:B------:R-:W0:Y:S08]  /*0040*/  S2UR UR5, SR_CTAID.Y ;  /* 0x00000000000579c3 */ /* 0x000e300000002600 */
[----:B------:R-:W0:Y:S08]  /*0050*/  LDC R3, c[0x0][0x364] ;  /* 0x0000d900ff037b82 */ /* 0x000e300000000800 */
[----:B------:R-:W1:Y:S08]  /*0060*/  S2UR UR4, SR_CTAID.X ;  /* 0x00000000000479c3 */ /* 0x000e700000002500 */
[----:B------:R-:W2:Y:S08]  /*0070*/  LDC R0, c[0x0][0x3a0] ;  /* 0x0000e800ff007b82 */ /* 0x000eb00000000800 */
[----:B------:R-:W3:Y:S01]  /*0080*/  LDC R2, c[0x0][0x39c] ;  /* 0x0000e700ff027b82 */ /* 0x000ee20000000800 */
[----:B0-----:R-:W-:-:S02]  /*0090*/  IMAD R3, R3, UR5, R6 ;  /* 0x0000000503037c24 */ /* 0x001fc4000f8e0206 */
[----:B-1----:R-:W-:-:S03]  /*00a0*/  IMAD R5, R5, UR4, R4 ;  /* 0x0000000405057c24 */ /* 0x002fc6000f8e0204 */
[----:B--2---:R-:W-:-:S04]  /*00b0*/  ISETP.GE.AND P0, PT, R3, R0, PT ;  /* 0x000000000300720c */ /* 0x004fc80003f06270 */
[----:B---3--:R-:W-:-:S13]  /*00c0*/  ISETP.GE.OR P0, PT, R5, R2, P0 ;  /* 0x000000020500720c */ /* 0x008fda0000706670 */
[----:B------:R-:W-:Y:S05]  /*00d0*/  @P0 EXIT ;  /* 0x000000000000094d */ /* 0x000fea0003800000 */
[----:B------:R-:W0:Y:S01]  /*00e0*/  LDC R4, c[0x0][0x398] ;  /* 0x0000e600ff047b82 */ /* 0x000e220000000800 */
[----:B------:R-:W1:Y:S01]  /*00f0*/  LDCU.64 UR4, c[0x0][0x358] ;  /* 0x00006b00ff0477ac */ /* 0x000e620008000a00 */
[----:B------:R-:W-:Y:S01]  /*0100*/  HFMA2 R29, -RZ, RZ, 0, 0 ;  /* 0x00000000ff1d7431 */ /* 0x000fe200000001ff */
[----:B0-----:R-:W-:-:S13]  /*0110*/  ISETP.GE.AND P0, PT, R4, 0x1, PT ;  /* 0x000000010400780c */ /* 0x001fda0003f06270 */
[----:B-1----:R-:W-:Y:S05]  /*0120*/  @!P0 BRA `(.L_x_74) ;  /* 0x0000000400d08947 */ /* 0x002fea0003800000 */
[C---:B------:R-:W-:Y:S02]  /*0130*/  ISETP.GE.U32.AND P1, PT, R4.reuse, 0x8, PT ;  /* 0x000000080400780c */ /* 0x040fe40003f26070 */
[----:B------:R-:W-:Y:S02]  /*0140*/  LOP3.LUT R6, R4, 0x7, RZ, 0xc0, !PT ;  /* 0x0000000704067812 */ /* 0x000fe400078ec0ff */
[----:B------:R-:W-:Y:S02]  /*0150*/  MOV R29, RZ ;  /* 0x000000ff001d7202 */ /* 0x000fe40000000f00 */
[----:B------:R-:W-:Y:S02]  /*0160*/  ISETP.NE.AND P0, PT, R6, RZ, PT ;  /* 0x000000ff0600720c */ /* 0x000fe40003f05270 */
[----:B------:R-:W-:-:S05]  /*0170*/  MOV R8, RZ ;  /* 0x000000ff00087202 */ /* 0x000fca0000000f00 */
[----:B------:R-:W-:Y:S06]  /*0180*/  @!P1 BRA `(.L_x_75) ;  /* 0x0000000000d09947 */ /* 0x000fec0003800000 */
[----:B------:R-:W-:Y:S02]  /*0190*/  LOP3.LUT R8, R4, 0x7ffffff8, RZ, 0xc0, !PT ;  /* 0x7ffffff804087812 */ /* 0x000fe400078ec0ff */
[----:B------:R-:W-:Y:S02]  /*01a0*/  MOV R29, RZ ;  /* 0x000000ff001d7202 */ /* 0x000fe40000000f00 */
[----:B------:R-:W-:Y:S02]  /*01b0*/  MOV R9, R5 ;  /* 0x0000000500097202 */ /* 0x000fe40000000f00 */
[----:B------:R-:W-:Y:S02]  /*01c0*/  MOV R7, R3 ;  /* 0x0000000300077202 */ /* 0x000fe40000000f00 */
[----:B------:R-:W-:-:S07]  /*01d0*/  IADD3 R10, PT, PT, -R8, RZ, RZ ;  /* 0x000000ff080a7210 */ /* 0x000fce0007ffe1ff */
.L_x_76:
[----:B------:R-:W0:Y:S08]  /*01e0*/  LDC.64 R14, c[0x0][0x380] ;  /* 0x0000e000ff0e7b82 */ /* 0x000e300000000a00 */
[----:B------:R-:W1:Y:S01]  /*01f0*/  LDC.64 R26, c[0x0][0x388] ;  /* 0x0000e200ff1a7b82 */ /* 0x000e620000000a00 */
[----:B0-----:R-:W-:-:S05]  /*0200*/  IMAD.WIDE R14, R9, 0x4, R14 ;  /* 0x00000004090e7825 */ /* 0x001fca00078e020e */
[----:B------:R0:W2:Y:S01]  /*0210*/  LDG.E R22, desc[UR4][R14.64] ;  /* 0x000000040e167981 */ /* 0x0000a2000c1e1900 */
[----:B-1----:R-:W-:-:S05]  /*0220*/  IMAD.WIDE R26, R7, 0x4, R26 ;  /* 0x00000004071a7825 */ /* 0x002fca00078e021a */
[----:B------:R-:W2:Y:S01]  /*0230*/  LDG.E R11, desc[UR4][R26.64] ;  /* 0x000000041a0b7981 */ /* 0x000ea2000c1e1900 */
[----:B0-----:R-:W-:-:S04]  /*0240*/  IMAD.WIDE R14, R2, 0x4, R14 ;  /* 0x00000004020e7825 */ /* 0x001fc800078e020e */
[----:B------:R-:W-:Y:S01]  /*0250*/  IMAD.WIDE R20, R0, 0x4, R26 ;  /* 0x0000000400147825 */ /* 0x000fe200078e021a */
[----:B------:R-:W3:Y:S03]  /*0260*/  LDG.E R28, desc[UR4][R14.64] ;  /* 0x000000040e1c7981 */ /* 0x000ee6000c1e1900 */
[----:B------:R-:W-:Y:S01]  /*0270*/  IMAD.WIDE R24, R2, 0x4, R14 ;  /* 0x0000000402187825 */ /* 0x000fe200078e020e */
[----:B------:R-:W3:Y:S03]  /*0280*/  LDG.E R27, desc[UR4][R20.64] ;  /* 0x00000004141b7981 */ /* 0x000ee6000c1e1900 */
[----:B------:R-:W-:-:S04]  /*0290*/  IMAD.WIDE R12, R0, 0x4, R20 ;  /* 0x00000004000c7825 */ /* 0x000fc800078e0214 */
[C---:B------:R-:W-:Y:S01]  /*02a0*/  IMAD.WIDE R16, R2.reuse, 0x4, R24 ;  /* 0x0000000402107825 */ /* 0x040fe200078e0218 */
[----:B------:R-:W4:Y:S04]  /*02b0*/  LDG.E R26, desc[UR4][R12.64] ;  /* 0x000000040c1a7981 */ /* 0x000f28000c1e1900 */
[----:B------:R0:W5:Y:S01]  /*02c0*/  LDG.E R23, desc[UR4][R16.64] ;  /* 0x0000000410177981 */ /* 0x000162000c1e1900 */
[----:B------:R-:W-:-:S03]  /*02d0*/  IMAD.WIDE R18, R2, 0x4, R16 ;  /* 0x0000000402127825 */ /* 0x000fc600078e0210 */
[----:B------:R-:W4:Y:S01]  /*02e0*/  LDG.E R25, desc[UR4][R24.64] ;  /* 0x0000000418197981 */ /* 0x000f22000c1e1900 */
[----:B0-----:R-:W-:-:S03]  /*02f0*/  IMAD.WIDE R16, R0, 0x4, R12 ;  /* 0x0000000400107825 */ /* 0x001fc600078e020c */
[----:B------:R0:W5:Y:S01]  /*0300*/  LDG.E R21, desc[UR4][R18.64] ;  /* 0x0000000412157981 */ /* 0x000162000c1e1900 */
[----:B------:R-:W-:-:S03]  /*0310*/  IMAD.WIDE R14, R2, 0x4, R18 ;  /* 0x00000004020e7825 */ /* 0x000fc600078e0212 */
[----:B------:R1:W5:Y:S04]  /*0320*/  LDG.E R24, desc[UR4][R16.64] ;  /* 0x0000000410187981 */ /* 0x000368000c1e1900 */
[----:B------:R1:W5:Y:S01]  /*0330*/  LDG.E R13, desc[UR4][R14.64] ;  /* 0x000000040e0d7981 */ /* 0x000362000c1e1900 */
[----:B0-----:R-:W-:-:S04]  /*0340*/  IMAD.WIDE R18, R0, 0x4, R16 ;  /* 0x0000000400127825 */ /* 0x001fc800078e0210 */
[----:B-1----:R-:W-:-:S04]  /*0350*/  IMAD.WIDE R16, R0, 0x4, R18 ;  /* 0x0000000400107825 */ /* 0x002fc800078e0212 */
[C---:B------:R-:W-:Y:S01]  /*0360*/  IMAD.WIDE R14, R2.reuse, 0x4, R14 ;  /* 0x00000004020e7825 */ /* 0x040fe200078e020e */
[----:B------:R-:W5:Y:S04]  /*0370*/  LDG.E R20, desc[UR4][R16.64] ;  /* 0x0000000410147981 */ /* 0x000f68000c1e1900 */
[----:B------:R0:W5:Y:S02]  /*0380*/  LDG.E R12, desc[UR4][R14.64] ;  /* 0x000000040e0c7981 */ /* 0x000164000c1e1900 */
[----:B0-----:R-:W-:-:S04]  /*0390*/  IMAD.WIDE R14, R2, 0x4, R14 ;  /* 0x00000004020e7825 */ /* 0x001fc800078e020e */
[----:B--2---:R-:W-:Y:S02]  /*03a0*/  FFMA R11, R22, R11, R29 ;  /* 0x0000000b160b7223 */ /* 0x004fe4000000001d */
[----:B------:R0:W2:Y:S04]  /*03b0*/  LDG.E R22, desc[UR4][R18.64] ;  /* 0x0000000412167981 */ /* 0x0000a8000c1e1900 */
[----:B------:R-:W2:Y:S01]  /*03c0*/  LDG.E R29, desc[UR4][R14.64] ;  /* 0x000000040e1d7981 */ /* 0x000ea2000c1e1900 */
[----:B0-----:R-:W-:-:S05]  /*03d0*/  IMAD.WIDE R18, R0, 0x4, R16 ;  /* 0x0000000400127825 */ /* 0x001fca00078e0210 */
[----:B------:R0:W2:Y:S02]  /*03e0*/  LDG.E R17, desc[UR4][R18.64] ;  /* 0x0000000412117981 */ /* 0x0000a4000c1e1900 */
[----:B0-----:R-:W-:-:S06]  /*03f0*/  IMAD.WIDE R18, R0, 0x4, R18 ;  /* 0x0000000400127825 */ /* 0x001fcc00078e0212 */
[----:B------:R-:W2:Y:S01]  /*0400*/  LDG.E R18, desc[UR4][R18.64] ;  /* 0x0000000412127981 */ /* 0x000ea2000c1e1900 */
[----:B---3--:R-:W-:Y:S01]  /*0410*/  FFMA R28, R28, R27, R11 ;  /* 0x0000001b1c1c7223 */ /* 0x008fe2000000000b */
[----:B------:R-:W-:-:S03]  /*0420*/  IADD3 R10, PT, PT, R10, 0x8, RZ ;  /* 0x000000080a0a7810 */ /* 0x000fc60007ffe0ff */
[----:B----4-:R-:W-:Y:S01]  /*0430*/  FFMA R26, R25, R26, R28 ;  /* 0x0000001a191a7223 */ /* 0x010fe2000000001c */
[----:B------:R-:W-:-:S03]  /*0440*/  ISETP.NE.AND P1, PT, R10, RZ, PT ;  /* 0x000000ff0a00720c */ /* 0x000fc60003f25270 */
[----:B-----5:R-:W-:Y:S01]  /*0450*/  FFMA R24, R23, R24, R26 ;  /* 0x0000001817187223 */ /* 0x020fe2000000001a */
[----:B------:R-:W-:Y:S02]  /*0460*/  LEA R9, R2, R9, 0x3 ;  /* 0x0000000902097211 */ /* 0x000fe400078e18ff */
[----:B------:R-:W-:Y:S01]  /*0470*/  LEA R7, R0, R7, 0x3 ;  /* 0x0000000700077211 */ /* 0x000fe200078e18ff */
[----:B--2---:R-:W-:-:S04]  /*0480*/  FFMA R22, R21, R22, R24 ;  /* 0x0000001615167223 */ /* 0x004fc80000000018 */
[----:B------:R-:W-:-:S04]  /*0490*/  FFMA R13, R13, R20, R22 ;  /* 0x000000140d0d7223 */ /* 0x000fc80000000016 */
[----:B------:R-:W-:-:S04]  /*04a0*/  FFMA R12, R12, R17, R13 ;  /* 0x000000110c0c7223 */ /* 0x000fc8000000000d */
[----:B------:R-:W-:Y:S01]  /*04b0*/  FFMA R29, R29, R18, R12 ;  /* 0x000000121d1d7223 */ /* 0x000fe2000000000c */
[----:B------:R-:W-:Y:S06]  /*04c0*/  @P1 BRA `(.L_x_76) ;  /* 0xfffffffc00441947 */ /* 0x000fec000383ffff */
.L_x_75:
[----:B------:R-:W-:Y:S05]  /*04d0*/  @!P0 BRA `(.L_x_74) ;  /* 0x0000000000e48947 */ /* 0x000fea0003800000 */
[----:B------:R-:W-:Y:S02]  /*04e0*/  ISETP.GE.U32.AND P0, PT, R6, 0x4, PT ;  /* 0x000000040600780c */ /* 0x000fe40003f06070 */
[----:B------:R-:W-:-:S04]  /*04f0*/  LOP3.LUT R9, R4, 0x3, RZ, 0xc0, !PT ;  /* 0x0000000304097812 */ /* 0x000fc800078ec0ff */
[----:B------:R-:W-:-:S07]  /*0500*/  ISETP.NE.AND P1, PT, R9, RZ, PT ;  /* 0x000000ff0900720c */ /* 0x000fce0003f25270 */
[----:B------:R-:W-:Y:S06]  /*0510*/  @!P0 BRA `(.L_x_77) ;  /* 0x0000000000648947 */ /* 0x000fec0003800000 */
[----:B------:R-:W0:Y:S01]  /*0520*/  LDC.64 R20, c[0x0][0x380] ;  /* 0x0000e000ff147b82 */ /* 0x000e220000000a00 */
[C---:B------:R-:W-:Y:S02]  /*0530*/  IMAD R7, R8.reuse, R2, R5 ;  /* 0x0000000208077224 */ /* 0x040fe400078e0205 */
[----:B------:R-:W-:-:S05]  /*0540*/  IMAD R11, R8, R0, R3 ;  /* 0x00000000080b7224 */ /* 0x000fca00078e0203 */
[----:B------:R-:W1:Y:S01]  /*0550*/  LDC.64 R22, c[0x0][0x388] ;  /* 0x0000e200ff167b82 */ /* 0x000e620000000a00 */
[----:B0-----:R-:W-:-:S04]  /*0560*/  IMAD.WIDE R20, R7, 0x4, R20 ;  /* 0x0000000407147825 */ /* 0x001fc800078e0214 */
[----:B-1----:R-:W-:-:S04]  /*0570*/  IMAD.WIDE R22, R11, 0x4, R22 ;  /* 0x000000040b167825 */ /* 0x002fc800078e0216 */
[----:B------:R-:W-:Y:S02]  /*0580*/  IMAD.WIDE R10, R2, 0x4, R20 ;  /* 0x00000004020a7825 */ /* 0x000fe400078e0214 */
[----:B------:R-:W2:Y:S02]  /*0590*/  LDG.E R20, desc[UR4][R20.64] ;  /* 0x0000000414147981 */ /* 0x000ea4000c1e1900 */
[----:B------:R-:W-:Y:S02]  /*05a0*/  IMAD.WIDE R12, R0, 0x4, R22 ;  /* 0x00000004000c7825 */ /* 0x000fe400078e0216 */
[----:B------:R-:W2:Y:S02]  /*05b0*/  LDG.E R22, desc[UR4][R22.64] ;  /* 0x0000000416167981 */ /* 0x000ea4000c1e1900 */
[----:B------:R-:W-:Y:S02]  /*05c0*/  IMAD.WIDE R14, R2, 0x4, R10 ;  /* 0x00000004020e7825 */ /* 0x000fe400078e020a */
[----:B------:R-:W3:Y:S02]  /*05d0*/  LDG.E R11, desc[UR4][R10.64] ;  /* 0x000000040a0b7981 */ /* 0x000ee4000c1e1900 */
[----:B------:R-:W-:-:S02]  /*05e0*/  IMAD.WIDE R6, R0, 0x4, R12 ;  /* 0x0000000400067825 */ /* 0x000fc400078e020c */
[----:B------:R-:W3:Y:S02]  /*05f0*/  LDG.E R12, desc[UR4][R12.64] ;  /* 0x000000040c0c7981 */ /* 0x000ee4000c1e1900 */
[----:B------:R-:W-:Y:S02]  /*0600*/  IMAD.WIDE R16, R2, 0x4, R14 ;  /* 0x0000000402107825 */ /* 0x000fe400078e020e */
[----:B------:R-:W4:Y:S02]  /*0610*/  LDG.E R25, desc[UR4][R14.64] ;  /* 0x000000040e197981 */ /* 0x000f24000c1e1900 */
[----:B------:R-:W-:Y:S02]  /*0620*/  IMAD.WIDE R18, R0, 0x4, R6 ;  /* 0x0000000400127825 */ /* 0x000fe400078e0206 */
[----:B------:R-:W4:Y:S04]  /*0630*/  LDG.E R6, desc[UR4][R6.64] ;  /* 0x0000000406067981 */ /* 0x000f28000c1e1900 */
[----:B------:R-:W5:Y:S04]  /*0640*/  LDG.E R17, desc[UR4][R16.64] ;  /* 0x0000000410117981 */ /* 0x000f68000c1e1900 */
[----:B------:R-:W5:Y:S01]  /*0650*/  LDG.E R18, desc[UR4][R18.64] ;  /* 0x0000000412127981 */ /* 0x000f62000c1e1900 */
[----:B------:R-:W-:Y:S01]  /*0660*/  IADD3 R8, PT, PT, R8, 0x4, RZ ;  /* 0x0000000408087810 */ /* 0x000fe20007ffe0ff */
[----:B--2---:R-:W-:-:S04]  /*0670*/  FFMA R20, R20, R22, R29 ;  /* 0x0000001614147223 */ /* 0x004fc8000000001d */
[----:B---3--:R-:W-:-:S04]  /*0680*/  FFMA R20, R11, R12, R20 ;  /* 0x0000000c0b147223 */ /* 0x008fc80000000014 */
[----:B----4-:R-:W-:-:S04]  /*0690*/  FFMA R20, R25, R6, R20 ;  /* 0x0000000619147223 */ /* 0x010fc80000000014 */
[----:B-----5:R-:W-:-:S07]  /*06a0*/  FFMA R29, R17, R18, R20 ;  /* 0x00000012111d7223 */ /* 0x020fce0000000014 */
.L_x_77:
[----:B------:R-:W-:Y:S05]  /*06b0*/  @!P1 BRA `(.L_x_74) ;  /* 0x00000000006c9947 */ /* 0x000fea0003800000 */
[----:B------:R-:W0:Y:S01]  /*06c0*/  LDC.64 R14, c[0x0][0x380] ;  /* 0x0000e000ff0e7b82 */ /* 0x000e220000000a00 */
[----:B------:R-:W-:Y:S02]  /*06d0*/  ISETP.NE.AND P0, PT, R9, 0x1, PT ;  /* 0x000000010900780c */ /* 0x000fe40003f05270 */
[----:B------:R-:W-:-:S04]  /*06e0*/  LOP3.LUT R4, R4, 0x1, RZ, 0xc0, !PT ;  /* 0x0000000104047812 */ /* 0x000fc800078ec0ff */
[----:B------:R-:W-:Y:S01]  /*06f0*/  ISETP.NE.U32.AND P1, PT, R4, 0x1, PT ;  /* 0x000000010400780c */ /* 0x000fe20003f25070 */
[----:B------:R-:W1:Y:S06]  /*0700*/  LDC.64 R12, c[0x0][0x388] ;  /* 0x0000e200ff0c7b82 */ /* 0x000e6c0000000a00 */
[C---:B------:R-:W-:Y:S02]  /*0710*/  @P0 IMAD R17, R8.reuse, R2, R5 ;  /* 0x0000000208110224 */ /* 0x040fe400078e0205 */
[----:B------:R-:W2:Y:S01]  /*0720*/  LDC.64 R6, c[0x0][0x380] ;  /* 0x0000e000ff067b82 */ /* 0x000ea20000000a00 */
[C---:B------:R-:W-:Y:S01]  /*0730*/  @P0 IMAD R9, R8.reuse, R0, R3 ;  /* 0x0000000008090224 */ /* 0x040fe200078e0203 */
[----:B------:R-:W-:-:S06]  /*0740*/  @P0 IADD3 R8, PT, PT, R8, 0x2, RZ ;  /* 0x0000000208080810 */ /* 0x000fcc0007ffe0ff */
[----:B------:R-:W3:Y:S01]  /*0750*/  LDC.64 R10, c[0x0][0x388] ;  /* 0x0000e200ff0a7b82 */ /* 0x000ee20000000a00 */
[----:B0-----:R-:W-:-:S04]  /*0760*/  @P0 IMAD.WIDE R16, R17, 0x4, R14 ;  /* 0x0000000411100825 */ /* 0x001fc800078e020e */
[----:B-1----:R-:W-:Y:S01]  /*0770*/  @P0 IMAD.WIDE R12, R9, 0x4, R12 ;  /* 0x00000004090c0825 */ /* 0x002fe200078e020c */
[----:B------:R-:W4:Y:S03]  /*0780*/  @P0 LDG.E R4, desc[UR4][R16.64] ;  /* 0x0000000410040981 */ /* 0x000f26000c1e1900 */
[C---:B------:R-:W-:Y:S02]  /*0790*/  @!P1 IMAD R19, R8.reuse, R2, R5 ;  /* 0x0000000208139224 */ /* 0x040fe400078e0205 */
[----:B------:R-:W-:Y:S02]  /*07a0*/  @!P1 IMAD R21, R8, R0, R3 ;  /* 0x0000000008159224 */ /* 0x000fe400078e0203 */
[----:B------:R-:W-:-:S04]  /*07b0*/  @P0 IMAD.WIDE R14, R2, 0x4, R16 ;  /* 0x00000004020e0825 */ /* 0x000fc800078e0210 */
[----:B------:R-:W-:Y:S02]  /*07c0*/  @P0 IMAD.WIDE R8, R0, 0x4, R12 ;  /* 0x0000000400080825 */ /* 0x000fe400078e020c */
[----:B------:R-:W4:Y:S02]  /*07d0*/  @P0 LDG.E R12, desc[UR4][R12.64] ;  /* 0x000000040c0c0981 */ /* 0x000f24000c1e1900 */
[----:B--2---:R-:W-:Y:S02]  /*07e0*/  @!P1 IMAD.WIDE R6, R19, 0x4, R6 ;  /* 0x0000000413069825 */ /* 0x004fe400078e0206 */
[----:B------:R-:W2:Y:S02]  /*07f0*/  @P0 LDG.E R15, desc[UR4][R14.64] ;  /* 0x000000040e0f0981 */ /* 0x000ea4000c1e1900 */
[----:B---3--:R-:W-:Y:S02]  /*0800*/  @!P1 IMAD.WIDE R10, R21, 0x4, R10 ;  /* 0x00000004150a9825 */ /* 0x008fe400078e020a */
[----:B------:R-:W2:Y:S04]  /*0810*/  @P0 LDG.E R8, desc[UR4][R8.64] ;  /* 0x0000000408080981 */ /* 0x000ea8000c1e1900 */
[----:B------:R-:W3:Y:S04]  /*0820*/  @!P1 LDG.E R6, desc[UR4][R6.64] ;  /* 0x0000000406069981 */ /* 0x000ee8000c1e1900 */
[----:B------:R-:W3:Y:S01]  /*0830*/  @!P1 LDG.E R10, desc[UR4][R10.64] ;  /* 0x000000040a0a9981 */ /* 0x000ee2000c1e1900 */
[----:B----4-:R-:W-:-:S04]  /*0840*/  @P0 FFMA R4, R4, R12, R29 ;  /* 0x0000000c04040223 */ /* 0x010fc8000000001d */
[----:B--2---:R-:W-:-:S04]  /*0850*/  @P0 FFMA R29, R15, R8, R4 ;  /* 0x000000080f1d0223 */ /* 0x004fc80000000004 */
[----:B---3--:R-:W-:-:S07]  /*0860*/  @!P1 FFMA R29, R6, R10, R29 ;  /* 0x0000000a061d9223 */ /* 0x008fce000000001d */
.L_x_74:
[----:B------:R-:W0:Y:S01]  /*0870*/  LDC.64 R6, c[0x0][0x390] ;  /* 0x0000e400ff067b82 */ /* 0x000e220000000a00 */
[----:B------:R-:W-:-:S04]  /*0880*/  IMAD R3, R5, R0, R3 ;  /* 0x0000000005037224 */ /* 0x000fc800078e0203 */
[----:B0-----:R-:W-:-:S05]  /*0890*/  IMAD.WIDE R2, R3, 0x4, R6 ;  /* 0x0000000403027825 */ /* 0x001fca00078e0206 */
[----:B------:R-:W-:Y:S01]  /*08a0*/  STG.E desc[UR4][R2.64], R29 ;  /* 0x0000001d02007986 */ /* 0x000fe2000c101904 */
[----:B------:R-:W-:Y:S05]  /*08b0*/  EXIT ;  /* 0x000000000000794d */ /* 0x000fea0003800000 */
.L_x_78:
        /* <DEDUP_REMOVED lines=12> */
.L_x_95:


//--------------------- .text._Z22matrix_multiply_kernelPKfS0_Pfiii --------------------------
	.section	.text._Z22matrix_multiply_kernelPKfS0_Pfiii,"ax",@progbits
	.align	128
        .global         _Z22matrix_multiply_kernelPKfS0_Pfiii
        .type           _Z22matrix_multiply_kernelPKfS0_Pfiii,@function
        .size           _Z22matrix_multiply_kernelPKfS0_Pfiii,(.L_x_96 - _Z22matrix_multiply_kernelPKfS0_Pfiii)
        .other          _Z22matrix_multiply_kernelPKfS0_Pfiii,@"STO_CUDA_ENTRY STV_DEFAULT"
_Z22matrix_multiply_kernelPKfS0_Pfiii:
.text._Z22matrix_multiply_kernelPKfS0_Pfiii:
[----:B------:R-:W-:Y:S01]  /*0000*/  LDC R1, c[0x0][0x37c] ;  /* 0x0000df00ff017b82 */ /* 0x000fe20000000800 */
[----:B------:R-:W0:Y:S07]  /*0010*/  S2R R5, SR_TID.X ;  /* 0x0000000000057919 */ /* 0x000e2e0000002100 */
[----:B------:R-:W1:Y:S01]  /*0020*/  LDC R16, c[0x0][0x364] ;  /* 0x0000d900ff107b82 */ /* 0x000e620000000800 */
[----:B------:R-:W2:Y:S01]  /*0030*/  LDCU UR6, c[0x0][0x398] ;  /* 0x00007300ff0677ac */ /* 0x000ea20008000800 */
[----:B------:R-:W1:Y:S06]  /*0040*/  S2R R3, SR_TID.Y ;  /* 0x0000000000037919 */ /* 0x000e6c0000002200 */
[----:B------:R-:W0:Y:S08]  /*0050*/  S2UR UR5, SR_CTAID.X ;  /* 0x00000000000579c3 */ /* 0x000e300000002500 */
[----:B------:R-:W0:Y:S08]  /*0060*/  LDC R0, c[0x0][0x360] ;  /* 0x0000d800ff007b82 */ /* 0x000e300000000800 */
[----:B------:R-:W1:Y:S08]  /*0070*/  S2UR UR4, SR_CTAID.Y ;  /* 0x00000000000479c3 */ /* 0x000e700000002600 */
[----:B------:R-:W3:Y:S01]  /*0080*/  LDC R17, c[0x0][0x3a0] ;  /* 0x0000e800ff117b82 */ /* 0x000ee20000000800 */
[----:B0-----:R-:W-:-:S02]  /*0090*/  IMAD R0, R0, UR5, R5 ;  /* 0x0000000500007c24 */ /* 0x001fc4000f8e0205 */
[----:B-1----:R-:W-:-:S03]  /*00a0*/  IMAD R16, R16, UR4, R3 ;  /* 0x0000000410107c24 */ /* 0x002fc6000f8e0203 */
[----:B---3--:R-:W-:-:S04]  /*00b0*/  ISETP.GE.AND P0, PT, R0, R17, PT ;  /* 0x000000110000720c */ /* 0x008fc80003f06270 */
[----:B--2---:R-:W-:-:S13]  /*00c0*/  ISETP.GE.OR P0, PT, R16, UR6, P0 ;  /* 0x0000000610007c0c */ /* 0x004fda0008706670 */
[----:B------:R-:W-:Y:S05]  /*00d0*/  @P0 EXIT ;  /* 0x000000000000094d */ /* 0x000fea0003800000 */
[----:B------:R-:W0:Y:S01]  /*00e0*/  LDC R19, c[0x0][0x39c] ;  /* 0x0000e700ff137b82 */ /* 0x000e220000000800 */
[----:B------:R-:W1:Y:S01]  /*00f0*/  LDCU.64 UR4, c[0x0][0x358] ;  /* 0x00006b00ff0477ac */ /* 0x000e620008000a00 */
[----:B------:R-:W-:Y:S01]  /*0100*/  HFMA2 R24, -RZ, RZ, 0, 0 ;  /* 0x00000000ff187431 */ /* 0x000fe200000001ff */
[----:B0-----:R-:W-:-:S13]  /*0110*/  ISETP.GE.AND P0, PT, R19, 0x1, PT ;  /* 0x000000011300780c */ /* 0x001fda0003f06270 */
[----:B-1----:R-:W-:Y:S05]  /*0120*/  @!P0 BRA `(.L_x_79) ;  /* 0x0000000400e08947 */ /* 0x002fea0003800000 */
[C---:B------:R-:W-:Y:S01]  /*0130*/  ISETP.GE.U32.AND P1, PT, R19.reuse, 0x8, PT ;  /* 0x000000081300780c */ /* 0x040fe20003f26070 */
[----:B------:R-:W-:Y:S01]  /*0140*/  IMAD R20, R16, R19, RZ ;  /* 0x0000001310147224 */ /* 0x000fe200078e02ff */
[----:B------:R-:W-:Y:S02]  /*0150*/  LOP3.LUT R27, R19, 0x7, RZ, 0xc0, !PT ;  /* 0x00000007131b7812 */ /* 0x000fe400078ec0ff */
[----:B------:R-:W-:Y:S02]  /*0160*/  MOV R24, RZ ;  /* 0x000000ff00187202 */ /* 0x000fe40000000f00 */
[----:B------:R-:W-:Y:S02]  /*0170*/  ISETP.NE.AND P0, PT, R27, RZ, PT ;  /* 0x000000ff1b00720c */ /* 0x000fe40003f05270 */
[----:B------:R-:W-:-:S05]  /*0180*/  MOV R21, RZ ;  /* 0x000000ff00157202 */ /* 0x000fca0000000f00 */
[----:B------:R-:W-:Y:S06]  /*0190*/  @!P1 BRA `(.L_x_80) ;  /* 0x0000000000c49947 */ /* 0x000fec0003800000 */
[----:B------:R-:W0:Y:S01]  /*01a0*/  LDC.64 R2, c[0x0][0x380] ;  /* 0x0000e000ff027b82 */ /* 0x000e220000000a00 */
[----:B------:R-:W-:Y:S02]  /*01b0*/  LOP3.LUT R21, R19, 0x7ffffff8, RZ, 0xc0, !PT ;  /* 0x7ffffff813157812 */ /* 0x000fe400078ec0ff */
[----:B------:R-:W-:Y:S02]  /*01c0*/  MOV R24, RZ ;  /* 0x000000ff00187202 */ /* 0x000fe40000000f00 */
[----:B------:R-:W-:Y:S02]  /*01d0*/  MOV R18, R0 ;  /* 0x0000000000127202 */ /* 0x000fe40000000f00 */
[----:B------:R-:W-:Y:S01]  /*01e0*/  IADD3 R22, PT, PT, -R21, RZ, RZ ;  /* 0x000000ff15167210 */ /* 0x000fe20007ffe1ff */
[----:B0-----:R-:W-:-:S03]  /*01f0*/  IMAD.WIDE.U32 R2, R20, 0x4, R2 ;  /* 0x0000000414027825 */ /* 0x001fc600078e0002 */
[----:B------:R-:W-:-:S04]  /*0200*/  IADD3 R4, P1, PT, R2, 0x10, RZ ;  /* 0x0000001002047810 */ /* 0x000fc80007f3e0ff */
[----:B------:R-:W-:-:S09]  /*0210*/  IADD3.X R5, PT, PT, RZ, R3, RZ, P1, !PT ;  /* 0x00000003ff057210 */ /* 0x000fd20000ffe4ff */
.L_x_81:
[----:B------:R-:W0:Y:S01]  /*0220*/  LDC.64 R14, c[0x0][0x388] ;  /* 0x0000e200ff0e7b82 */ /* 0x000e220000000a00 */
[----:B------:R-:W-:Y:S02]  /*0230*/  MOV R2, R4 ;  /* 0x0000000400027202 */ /* 0x000fe40000000f00 */
[----:B------:R-:W-:-:S05]  /*0240*/  MOV R3, R5 ;  /* 0x0000000500037202 */ /* 0x000fca0000000f00 */
[----:B------:R-:W2:Y:S04]  /*0250*/  LDG.E R25, desc[UR4][R2.64+-0x10] ;  /* 0xfffff00402197981 */ /* 0x000ea8000c1e1900 */
[----:B------:R-:W3:Y:S04]  /*0260*/  LDG.E R23, desc[UR4][R2.64+-0xc] ;  /* 0xfffff40402177981 */ /* 0x000ee8000c1e1900 */
[----:B------:R-:W4:Y:S04]  /*0270*/  LDG.E R29, desc[UR4][R2.64+-0x8] ;  /* 0xfffff804021d7981 */ /* 0x000f28000c1e1900 */
[----:B------:R-:W5:Y:S01]  /*0280*/  LDG.E R28, desc[UR4][R2.64+-0x4] ;  /* 0xfffffc04021c7981 */ /* 0x000f62000c1e1900 */
[----:B0-----:R-:W-:-:S05]  /*0290*/  IMAD.WIDE R14, R18, 0x4, R14 ;  /* 0x00000004120e7825 */ /* 0x001fca00078e020e */
[----:B------:R0:W2:Y:S01]  /*02a0*/  LDG.E R26, desc[UR4][R14.64] ;  /* 0x000000040e1a7981 */ /* 0x0000a2000c1e1900 */
[----:B------:R-:W-:-:S04]  /*02b0*/  IMAD.WIDE R12, R17, 0x4, R14 ;  /* 0x00000004110c7825 */ /* 0x000fc800078e020e */
[C---:B------:R-:W-:Y:S02]  /*02c0*/  IMAD.WIDE R4, R17.reuse, 0x4, R12 ;  /* 0x0000000411047825 */ /* 0x040fe400078e020c */
[----:B------:R-:W3:Y:S02]  /*02d0*/  LDG.E R12, desc[UR4][R12.64] ;  /* 0x000000040c0c7981 */ /* 0x000ee4000c1e1900 */
[C---:B------:R-:W-:Y:S02]  /*02e0*/  IMAD.WIDE R8, R17.reuse, 0x4, R4 ;  /* 0x0000000411087825 */ /* 0x040fe400078e0204 */
[----:B------:R-:W4:Y:S02]  /*02f0*/  LDG.E R4, desc[UR4][R4.64] ;  /* 0x0000000404047981 */ /* 0x000f24000c1e1900 */
[C---:B------:R-:W-:Y:S02]  /*0300*/  IMAD.WIDE R6, R17.reuse, 0x4, R8 ;  /* 0x0000000411067825 */ /* 0x040fe400078e0208 */
[----:B------:R-:W5:Y:S02]  /*0310*/  LDG.E R8, desc[UR4][R8.64] ;  /* 0x0000000408087981 */ /* 0x000f64000c1e1900 */
[----:B------:R-:W-:-:S02]  /*0320*/  IMAD.WIDE R10, R17, 0x4, R6 ;  /* 0x00000004110a7825 */ /* 0x000fc400078e0206 */
[----:B------:R-:W5:Y:S04]  /*0330*/  LDG.E R5, desc[UR4][R2.64] ;  /* 0x0000000402057981 */ /* 0x000f68000c1e1900 */
[----:B------:R-:W5:Y:S01]  /*0340*/  LDG.E R6, desc[UR4][R6.64] ;  /* 0x0000000406067981 */ /* 0x000f62000c1e1900 */
[----:B0-----:R-:W-:-:S03]  /*0350*/  IMAD.WIDE R14, R17, 0x4, R10 ;  /* 0x00000004110e7825 */ /* 0x001fc600078e020a */
[----:B------:R-:W5:Y:S04]  /*0360*/  LDG.E R10, desc[UR4][R10.64] ;  /* 0x000000040a0a7981 */ /* 0x000f68000c1e1900 */
[----:B------:R-:W5:Y:S04]  /*0370*/  LDG.E R13, desc[UR4][R14.64] ;  /* 0x000000040e0d7981 */ /* 0x000f68000c1e1900 */
[----:B------:R-:W5:Y:S04]  /*0380*/  LDG.E R7, desc[UR4][R2.64+0x4] ;  /* 0x0000040402077981 */ /* 0x000f68000c1e1900 */
[----:B------:R-:W5:Y:S01]  /*0390*/  LDG.E R9, desc[UR4][R2.64+0xc] ;  /* 0x00000c0402097981 */ /* 0x000f62000c1e1900 */
[----:B--2---:R-:W-:Y:S01]  /*03a0*/  FFMA R26, R25, R26, R24 ;  /* 0x0000001a191a7223 */ /* 0x004fe20000000018 */
[----:B------:R-:W-:-:S02]  /*03b0*/  IMAD.WIDE R24, R17, 0x4, R14 ;  /* 0x0000000411187825 */ /* 0x000fc400078e020e */
[----:B------:R-:W2:Y:S04]  /*03c0*/  LDG.E R14, desc[UR4][R2.64+0x8] ;  /* 0x00000804020e7981 */ /* 0x000ea8000c1e1900 */
[----:B------:R-:W2:Y:S01]  /*03d0*/  LDG.E R24, desc[UR4][R24.64] ;  /* 0x0000000418187981 */ /* 0x000ea2000c1e1900 */
[----:B---3--:R-:W-:Y:S01]  /*03e0*/  FFMA R12, R23, R12, R26 ;  /* 0x0000000c170c7223 */ /* 0x008fe2000000001a */
[----:B------:R-:W-:-:S03]  /*03f0*/  IADD3 R22, PT, PT, R22, 0x8, RZ ;  /* 0x0000000816167810 */ /* 0x000fc60007ffe0ff */
[----:B----4-:R-:W-:Y:S01]  /*0400*/  FFMA R29, R29, R4, R12 ;  /* 0x000000041d1d7223 */ /* 0x010fe2000000000c */
[----:B------:R-:W-:-:S03]  /*0410*/  ISETP.NE.AND P1, PT, R22, RZ, PT ;  /* 0x000000ff1600720c */ /* 0x000fc60003f25270 */
[----:B-----5:R-:W-:Y:S01]  /*0420*/  FFMA R8, R28, R8, R29 ;  /* 0x000000081c087223 */ /* 0x020fe2000000001d */
[----:B------:R-:W-:-:S03]  /*0430*/  IADD3 R4, P2, PT, R2, 0x20, RZ ;  /* 0x0000002002047810 */ /* 0x000fc60007f5e0ff */
[----:B------:R-:W-:Y:S01]  /*0440*/  FFMA R6, R5, R6, R8 ;  /* 0x0000000605067223 */ /* 0x000fe20000000008 */
[----:B------:R-:W-:Y:S02]  /*0450*/  IADD3.X R5, PT, PT, RZ, R3, RZ, P2, !PT ;  /* 0x00000003ff057210 */ /* 0x000fe400017fe4ff */
[----:B------:R-:W-:Y:S01]  /*0460*/  LEA R18, R17, R18, 0x3 ;  /* 0x0000001211127211 */ /* 0x000fe200078e18ff */
[----:B------:R-:W-:-:S04]  /*0470*/  FFMA R7, R7, R10, R6 ;  /* 0x0000000a07077223 */ /* 0x000fc80000000006 */
[----:B--2---:R-:W-:-:S04]  /*0480*/  FFMA R14, R14, R13, R7 ;  /* 0x0000000d0e0e7223 */ /* 0x004fc80000000007 */
[----:B------:R-:W-:Y:S01]  /*0490*/  FFMA R24, R9, R24, R14 ;  /* 0x0000001809187223 */ /* 0x000fe2000000000e */
[----:B------:R-:W-:Y:S06]  /*04a0*/  @P1 BRA `(.L_x_81) ;  /* 0xfffffffc005c1947 */ /* 0x000fec000383ffff */
.L_x_80:
[----:B------:R-:W-:Y:S05]  /*04b0*/  @!P0 BRA `(.L_x_79) ;  /* 0x0000000000fc8947 */ /* 0x000fea0003800000 */
[----:B------:R-:W-:Y:S02]  /*04c0*/  ISETP.GE.U32.AND P1, PT, R27, 0x4, PT ;  /* 0x000000041b00780c */ /* 0x000fe40003f26070 */
[----:B------:R-:W-:-:S04]  /*04d0*/  LOP3.LUT R14, R19, 0x3, RZ, 0xc0, !PT ;  /* 0x00000003130e7812 */ /* 0x000fc800078ec0ff */
[----:B------:R-:W-:-:S07]  /*04e0*/  ISETP.NE.AND P0, PT, R14, RZ, PT ;  /* 0x000000ff0e00720c */ /* 0x000fce0003f05270 */
[----:B------:R-:W-:Y:S06]  /*04f0*/  @!P1 BRA `(.L_x_82) ;  /* 0x00000000006c9947 */ /* 0x000fec0003800000 */
[----:B------:R-:W0:Y:S01]  /*0500*/  LDC.64 R4, c[0x0][0x388] ;  /* 0x0000e200ff047b82 */ /* 0x000e220000000a00 */
[----:B------:R-:W1:Y:S01]  /*0510*/  LDCU.64 UR6, c[0x0][0x380] ;  /* 0x00007000ff0677ac */ /* 0x000e620008000a00 */
[----:B------:R-:W-:Y:S01]  /*0520*/  IMAD R7, R21, R17, R0 ;  /* 0x0000001115077224 */ /* 0x000fe200078e0200 */
[CC--:B------:R-:W-:Y:S02]  /*0530*/  IADD3 R3, PT, PT, R20.reuse, R21.reuse, RZ ;  /* 0x0000001514037210 */ /* 0x0c0fe40007ffe0ff */
[----:B------:R-:W-:-:S03]  /*0540*/  IADD3 R8, P1, PT, R20, R21, RZ ;  /* 0x0000001514087210 */ /* 0x000fc60007f3e0ff */
[----:B------:R-:W2:Y:S01]  /*0550*/  LDC.64 R12, c[0x0][0x380] ;  /* 0x0000e000ff0c7b82 */ /* 0x000ea20000000a00 */
[----:B0-----:R-:W-:-:S04]  /*0560*/  IMAD.WIDE R4, R7, 0x4, R4 ;  /* 0x0000000407047825 */ /* 0x001fc800078e0204 */
[----:B------:R-:W-:Y:S02]  /*0570*/  IMAD.WIDE R6, R17, 0x4, R4 ;  /* 0x0000000411067825 */ /* 0x000fe400078e0204 */
[----:B------:R-:W3:Y:S02]  /*0580*/  LDG.E R4, desc[UR4][R4.64] ;  /* 0x0000000404047981 */ /* 0x000ee4000c1e1900 */
[----:B--2---:R-:W-:Y:S01]  /*0590*/  IMAD.WIDE.U32 R12, R3, 0x4, R12 ;  /* 0x00000004030c7825 */ /* 0x004fe200078e000c */
[----:B------:R-:W-:Y:S02]  /*05a0*/  IADD3.X R3, PT, PT, RZ, RZ, RZ, P1, !PT ;  /* 0x000000ffff037210 */ /* 0x000fe40000ffe4ff */
[----:B-1----:R-:W-:-:S03]  /*05b0*/  LEA R2, P1, R8, UR6, 0x2 ;  /* 0x0000000608027c11 */ /* 0x002fc6000f8210ff */
[----:B------:R-:W3:Y:S01]  /*05c0*/  LDG.E R13, desc[UR4][R12.64] ;  /* 0x000000040c0d7981 */ /* 0x000ee2000c1e1900 */
[----:B------:R-:W-:Y:S01]  /*05d0*/  LEA.HI.X R3, R8, UR7, R3, 0x2, P1 ;  /* 0x0000000708037c11 */ /* 0x000fe200088f1403 */
[C---:B------:R-:W-:Y:S02]  /*05e0*/  IMAD.WIDE R8, R17.reuse, 0x4, R6 ;  /* 0x0000000411087825 */ /* 0x040fe400078e0206 */
[----:B------:R-:W2:Y:S04]  /*05f0*/  LDG.E R6, desc[UR4][R6.64] ;  /* 0x0000000406067981 */ /* 0x000ea8000c1e1900 */
[----:B------:R-:W2:Y:S01]  /*0600*/  LDG.E R15, desc[UR4][R2.64+0x4] ;  /* 0x00000404020f7981 */ /* 0x000ea2000c1e1900 */
[----:B------:R-:W-:-:S03]  /*0610*/  IMAD.WIDE R10, R17, 0x4, R8 ;  /* 0x00000004110a7825 */ /* 0x000fc600078e0208 */
        /* <DEDUP_REMOVED lines=9> */
.L_x_82:
[----:B------:R-:W-:Y:S05]  /*06b0*/  @!P0 BRA `(.L_x_79) ;  /* 0x00000000007c8947 */ /* 0x000fea0003800000 */
[----:B------:R-:W-:Y:S01]  /*06c0*/  ISETP.NE.AND P1, PT, R14, 0x1, PT ;  /* 0x000000010e00780c */ /* 0x000fe20003f25270 */
[----:B------:R-:W0:Y:S01]  /*06d0*/  LDC.64 R10, c[0x0][0x380] ;  /* 0x0000e000ff0a7b82 */ /* 0x000e220000000a00 */
[----:B------:R-:W-:-:S04]  /*06e0*/  LOP3.LUT R19, R19, 0x1, RZ, 0xc0, !PT ;  /* 0x0000000113137812 */ /* 0x000fc800078ec0ff */
[----:B------:R-:W-:-:S03]  /*06f0*/  ISETP.NE.U32.AND P0, PT, R19, 0x1, PT ;  /* 0x000000011300780c */ /* 0x000fc60003f05070 */
[----:B------:R-:W1:Y:S04]  /*0700*/  LDC.64 R8, c[0x0][0x388] ;  /* 0x0000e200ff087b82 */ /* 0x000e680000000a00 */
[CC--:B------:R-:W-:Y:S02]  /*0710*/  @P1 IADD3 R13, PT, PT, R20.reuse, R21.reuse, RZ ;  /* 0x00000015140d1210 */ /* 0x0c0fe40007ffe0ff */
[----:B------:R-:W-:Y:S02]  /*0720*/  @P1 IADD3 R12, P2, PT, R20, R21, RZ ;  /* 0x00000015140c1210 */ /* 0x000fe40007f5e0ff */
[----:B------:R-:W2:Y:S02]  /*0730*/  @P1 LDC.64 R2, c[0x0][0x380] ;  /* 0x0000e000ff021b82 */ /* 0x000ea40000000a00 */
[----:B------:R-:W-:-:S06]  /*0740*/  @P1 IADD3.X R14, PT, PT, RZ, RZ, RZ, P2, !PT ;  /* 0x000000ffff0e1210 */ /* 0x000fcc00017fe4ff */
[----:B------:R-:W3:Y:S01]  /*0750*/  LDC.64 R4, c[0x0][0x380] ;  /* 0x0000e000ff047b82 */ /* 0x000ee20000000a00 */
[----:B0-----:R-:W-:-:S04]  /*0760*/  @P1 IMAD.WIDE.U32 R10, R13, 0x4, R10 ;  /* 0x000000040d0a1825 */ /* 0x001fc800078e000a */
[C---:B------:R-:W-:Y:S01]  /*0770*/  @P1 IMAD R13, R21.reuse, R17, R0 ;  /* 0x00000011150d1224 */ /* 0x040fe200078e0200 */
[----:B------:R-:W-:Y:S01]  /*0780*/  @P1 IADD3 R21, PT, PT, R21, 0x2, RZ ;  /* 0x0000000215151810 */ /* 0x000fe20007ffe0ff */
[----:B------:R-:W4:Y:S01]  /*0790*/  @P1 LDG.E R11, desc[UR4][R10.64] ;  /* 0x000000040a0b1981 */ /* 0x000f22000c1e1900 */
[----:B------:R-:W0:Y:S01]  /*07a0*/  LDC.64 R6, c[0x0][0x388] ;  /* 0x0000e200ff067b82 */ /* 0x000e220000000a00 */
[----:B-1----:R-:W-:Y:S01]  /*07b0*/  @P1 IMAD.WIDE R8, R13, 0x4, R8 ;  /* 0x000000040d081825 */ /* 0x002fe200078e0208 */
[----:B------:R-:W-:Y:S02]  /*07c0*/  @!P0 IADD3 R15, PT, PT, R20, R21, RZ ;  /* 0x00000015140f8210 */ /* 0x000fe40007ffe0ff */
[----:B--2---:R-:W-:Y:S01]  /*07d0*/  @P1 LEA R2, P2, R12, R2, 0x2 ;  /* 0x000000020c021211 */ /* 0x004fe200078410ff */
[----:B------:R-:W-:-:S03]  /*07e0*/  @!P0 IMAD R21, R21, R17, R0 ;  /* 0x0000001115158224 */ /* 0x000fc600078e0200 */
[----:B------:R-:W-:Y:S01]  /*07f0*/  @P1 LEA.HI.X R3, R12, R3, R14, 0x2, P2 ;  /* 0x000000030c031211 */ /* 0x000fe200010f140e */
[----:B------:R-:W-:Y:S01]  /*0800*/  @P1 IMAD.WIDE R12, R17, 0x4, R8 ;  /* 0x00000004110c1825 */ /* 0x000fe200078e0208 */
[----:B------:R-:W4:Y:S03]  /*0810*/  @P1 LDG.E R14, desc[UR4][R8.64] ;  /* 0x00000004080e1981 */ /* 0x000f26000c1e1900 */
[----:B---3--:R-:W-:Y:S01]  /*0820*/  @!P0 IMAD.WIDE.U32 R4, R15, 0x4, R4 ;  /* 0x000000040f048825 */ /* 0x008fe200078e0004 */
[----:B------:R-:W2:Y:S04]  /*0830*/  @P1 LDG.E R2, desc[UR4][R2.64+0x4] ;  /* 0x0000040402021981 */ /* 0x000ea8000c1e1900 */
[----:B------:R-:W2:Y:S01]  /*0840*/  @P1 LDG.E R12, desc[UR4][R12.64] ;  /* 0x000000040c0c1981 */ /* 0x000ea2000c1e1900 */
[----:B0-----:R-:W-:-:S03]  /*0850*/  @!P0 IMAD.WIDE R6, R21, 0x4, R6 ;  /* 0x0000000415068825 */ /* 0x001fc600078e0206 */
[----:B------:R-:W3:Y:S04]  /*0860*/  @!P0 LDG.E R5, desc[UR4][R4.64] ;  /* 0x0000000404058981 */ /* 0x000ee8000c1e1900 */
[----:B------:R-:W3:Y:S01]  /*0870*/  @!P0 LDG.E R6, desc[UR4][R6.64] ;  /* 0x0000000406068981 */ /* 0x000ee2000c1e1900 */
[----:B----4-:R-:W-:-:S04]  /*0880*/  @P1 FFMA R11, R11, R14, R24 ;  /* 0x0000000e0b0b1223 */ /* 0x010fc80000000018 */
[----:B--2---:R-:W-:-:S04]  /*0890*/  @P1 FFMA R24, R2, R12, R11 ;  /* 0x0000000c02181223 */ /* 0x004fc8000000000b */
[----:B---3--:R-:W-:-:S07]  /*08a0*/  @!P0 FFMA R24, R5, R6, R24 ;  /* 0x0000000605188223 */ /* 0x008fce0000000018 */
.L_x_79:
[----:B------:R-:W0:Y:S01]  /*08b0*/  LDC.64 R2, c[0x0][0x390] ;  /* 0x0000e400ff027b82 */ /* 0x000e220000000a00 */
[----:B------:R-:W-:-:S04]  /*08c0*/  IMAD R17, R16, R17, R0 ;  /* 0x0000001110117224 */ /* 0x000fc800078e0200 */
[----:B0-----:R-:W-:-:S05]  /*08d0*/  IMAD.WIDE R2, R17, 0x4, R2 ;  /* 0x0000000411027825 */ /* 0x001fca00078e0202 */
[----:B------:R-:W-:Y:S01]  /*08e0*/  STG.E desc[UR4][R2.64], R24 ;  /* 0x0000001802007986 */ /* 0x000fe2000c101904 */
[----:B------:R-:W-:Y:S05]  /*08f0*/  EXIT ;  /* 0x000000000000794d */ /* 0x000fea0003800000 */
.L_x_83:
        /* <DEDUP_REMOVED lines=16> */
.L_x_96:


//--------------------- .nv.shared.reserved.0     --------------------------
	.section	.nv.shared.reserved.0,"aw",@nobits
	.weak		__nv_reservedSMEM_offset_0_alias
	.size		__nv_reservedSMEM_offset_0_alias, 0, 64
	.other		__nv_reservedSMEM_offset_0_alias,@"STO_CUDA_RESERVED_SHARED STV_DEFAULT"
__nv_reservedSMEM_offset_0_alias:
	.zero		0
	.zero		64


//--------------------- .nv.constant0._Z22conv2d_backward_kernelPKfS0_PfS1_S1_mmmmmmmm --------------------------
	.section	.nv.constant0._Z22conv2d_backward_kernelPKfS0_PfS1_S1_mmmmmmmm,"a",@progbits
	.sectionflags	@""
	.align	4
.nv.constant0._Z22conv2d_backward_kernelPKfS0_PfS1_S1_mmmmmmmm:
	.zero		1000


//--------------------- .nv.constant0._Z21conv2d_forward_kernelPKfS0_S0_Pfmmmmmmmmmm --------------------------
	.section	.nv.constant0._Z21conv2d_forward_kernelPKfS0_S0_Pfmmmmmmmmmm,"a",@progbits
	.sectionflags	@""
	.align	4
.nv.constant0._Z21conv2d_forward_kernelPKfS0_S0_Pfmmmmmmmmmm:
	.zero		1008


//--------------------- .nv.constant0._Z29cross_entropy_backward_kernelPKfS0_S0_Pfii --------------------------
	.section	.nv.constant0._Z29cross_entropy_backward_kernelPKfS0_S0_Pfii,"a",@progbits
	.sectionflags	@""
	.align	4
.nv.constant0._Z29cross_entropy_backward_kernelPKfS0_S0_Pfii:
	.zero		936


//--------------------- .nv.constant0._Z19bce_backward_kernelPKfS0_S0_Pfi --------------------------
	.section	.nv.constant0._Z19bce_backward_kernelPKfS0_S0_Pfi,"a",@progbits
	.sectionflags	@""
	.align	4
.nv.constant0._Z19bce_backward_kernelPKfS0_S0_Pfi:
	.zero		932


//--------------------- .nv.constant0._Z23softmax_backward_kernelPKfS0_Pfi --------------------------
	.section	.nv.constant0._Z23softmax_backward_kernelPKfS0_Pfi,"a",@progbits
	.sectionflags	@""
	.align	4
.nv.constant0._Z23softmax_backward_kernelPKfS0_Pfi:
	.zero		924


//--------------------- .nv.constant0._Z20relu_backward_kernelPKfS0_Pfi --------------------------
	.section	.nv.constant0._Z20relu_backward_kernelPKfS0_Pfi,"a",@progbits
	.sectionflags	@""
	.align	4
.nv.constant0._Z20relu_backward_kernelPKfS0_Pfi:
	.zero		924


//--------------------- .nv.constant0._Z19add_backward_kernelPKfPfS1_i --------------------------
	.section	.nv.constant0._Z19add_backward_kernelPKfPfS1_i,"a",@progbits
	.sectionflags	@""
	.align	4
.nv.constant0._Z19add_backward_kernelPKfPfS1_i:
	.zero		924


//--------------------- .nv.constant0._Z38matrix_multiply_backward_inputs_kernelPKfS0_Pfiii --------------------------
	.section	.nv.constant0._Z38matrix_multiply_backward_inputs_kernelPKfS0_Pfiii,"a",@progbits
	.sectionflags	@""
	.align	4
.nv.constant0._Z38matrix_multiply_backward_inputs_kernelPKfS0_Pfiii:
	.zero		932


//--------------------- .nv.constant0._Z39matrix_multiply_backward_weights_kernelPKfS0_Pfiii --------------------------
	.section	.nv.constant0._Z39matrix_multiply_backward_weights_kernelPKfS0_Pfiii,"a",@progbits
	.sectionflags	@""
	.align	4
.nv.constant0._Z39matrix_multiply_backward_weights_kernelPKfS0_Pfiii:
	.zero		932


//--------------------- .nv.constant0._Z22matrix_multiply_kernelPKfS0_Pfiii --------------------------
	.section	.nv.constant0._Z22matrix_multiply_kernelPKfS0_Pfiii,"a",@progbits
	.sectionflags	@""
	.align	4
.nv.constant0._Z22matrix_multiply_kernelPKfS0_Pfiii:
	.zero		932


//--------------------- SYMBOLS --------------------------

	.type		.nv.reservedSmem.offset0,@object
	.size		.nv.reservedSmem.offset0,0x4
